//
// Generated by NVIDIA NVVM Compiler
//
// Compiler Build ID: CL-36424714
// Cuda compilation tools, release 13.0, V13.0.88
// Based on NVVM 20.0.0
//

.version 9.0
.target sm_100
.address_size 64

	// .globl	Shear
.global .align 4 .b8 __cudart_i2opi_f[24] = {65, 144, 67, 60, 153, 149, 98, 219, 192, 221, 52, 245, 209, 87, 39, 252, 41, 21, 68, 78, 110, 131, 249, 162};

.visible .entry Shear(
	.param .f32 Shear_param_0,
	.param .f32 Shear_param_1,
	.param .f32 Shear_param_2,
	.param .f32 Shear_param_3,
	.param .u32 Shear_param_4,
	.param .u32 Shear_param_5,
	.param .u32 Shear_param_6,
	.param .u64 .ptr .align 1 Shear_param_7,
	.param .u64 .ptr .align 1 Shear_param_8
)
{
	.local .align 4 .b8 	__local_depot0[28];
	.reg .b64 	%SP;
	.reg .b64 	%SPL;
	.reg .pred 	%p<22>;
	.reg .b32 	%r<101>;
	.reg .b32 	%f<74>;
	.reg .b64 	%rd<48>;
	.reg .b64 	%fd<9>;

	mov.u64 	%SPL, __local_depot0;
	ld.param.f32 	%f17, [Shear_param_1];
	ld.param.f32 	%f18, [Shear_param_2];
	ld.param.f32 	%f19, [Shear_param_3];
	ld.param.u32 	%r34, [Shear_param_4];
	ld.param.u32 	%r37, [Shear_param_5];
	ld.param.u32 	%r36, [Shear_param_6];
	ld.param.u64 	%rd15, [Shear_param_8];
	add.u64 	%rd1, %SPL, 0;
	add.u64 	%rd2, %SPL, 0;
	mov.u32 	%r38, %ctaid.x;
	mov.u32 	%r39, %ntid.x;
	mov.u32 	%r40, %tid.x;
	mad.lo.s32 	%r1, %r38, %r39, %r40;
	mov.u32 	%r41, %ctaid.y;
	mov.u32 	%r42, %ntid.y;
	mov.u32 	%r43, %tid.y;
	mad.lo.s32 	%r44, %r41, %r42, %r43;
	setp.ge.s32 	%p1, %r1, %r36;
	setp.ge.s32 	%p2, %r44, %r37;
	or.pred  	%p3, %p1, %p2;
	@%p3 bra 	$L__BB0_20;
	cvt.rn.f32.s32 	%f20, %r34;
	rcp.rn.f32 	%f1, %f20;
	setp.lt.s32 	%p4, %r34, 1;
	@%p4 bra 	$L__BB0_20;
	cvt.rn.f32.s32 	%f2, %r1;
	cvt.rn.f32.u32 	%f3, %r44;
	mul.lo.s32 	%r3, %r36, %r37;
	cvta.to.global.u64 	%rd3, %rd15;
	mad.lo.s32 	%r92, %r36, %r44, %r1;
	mov.f32 	%f71, 0f00000000;
	mov.b32 	%r91, 0;
	cvt.f64.f32 	%fd3, %f1;
	mov.u64 	%rd28, __cudart_i2opi_f;
$L__BB0_3:
	ld.param.f32 	%f70, [Shear_param_0];
	add.f32 	%f71, %f1, %f71;
	fma.rn.f32 	%f22, %f19, %f71, %f17;
	fma.rn.f32 	%f23, %f18, %f71, %f70;
	mul.f32 	%f24, %f23, %f3;
	fma.rn.f32 	%f25, %f22, %f2, %f24;
	cvt.f64.f32 	%fd1, %f25;
	mul.f64 	%fd2, %fd1, 0d401921FB54442EEA;
	mul.f64 	%fd4, %fd2, %fd3;
	cvt.rn.f32.f64 	%f6, %fd4;
	mul.f32 	%f26, %f6, 0f3F22F983;
	cvt.rni.s32.f32 	%r100, %f26;
	cvt.rn.f32.s32 	%f27, %r100;
	fma.rn.f32 	%f28, %f27, 0fBFC90FDA, %f6;
	fma.rn.f32 	%f29, %f27, 0fB3A22168, %f28;
	fma.rn.f32 	%f73, %f27, 0fA7C234C5, %f29;
	abs.f32 	%f8, %f6;
	setp.ltu.f32 	%p5, %f8, 0f47CE4780;
	mov.u32 	%r96, %r100;
	mov.f32 	%f72, %f73;
	@%p5 bra 	$L__BB0_11;
	setp.neu.f32 	%p6, %f8, 0f7F800000;
	@%p6 bra 	$L__BB0_6;
	mov.f32 	%f32, 0f00000000;
	mul.rn.f32 	%f72, %f6, %f32;
	mov.b32 	%r96, 0;
	bra.uni 	$L__BB0_11;
$L__BB0_6:
	mov.b32 	%r8, %f6;
	mov.b64 	%rd46, 0;
	mov.b32 	%r93, 0;
	mov.u64 	%rd44, __cudart_i2opi_f;
	mov.u64 	%rd45, %rd2;
$L__BB0_7:
	.pragma "nounroll";
	ld.global.nc.u32 	%r47, [%rd44];
	shl.b32 	%r48, %r8, 8;
	or.b32  	%r49, %r48, -2147483648;
	mad.wide.u32 	%rd20, %r47, %r49, %rd46;
	shr.u64 	%rd46, %rd20, 32;
	st.local.u32 	[%rd45], %rd20;
	add.s32 	%r93, %r93, 1;
	add.s64 	%rd45, %rd45, 4;
	add.s64 	%rd44, %rd44, 4;
	setp.ne.s32 	%p7, %r93, 6;
	@%p7 bra 	$L__BB0_7;
	shr.u32 	%r50, %r8, 23;
	st.local.u32 	[%rd2+24], %rd46;
	and.b32  	%r11, %r50, 31;
	and.b32  	%r51, %r50, 224;
	add.s32 	%r52, %r51, -128;
	shr.u32 	%r53, %r52, 5;
	mul.wide.u32 	%rd21, %r53, 4;
	sub.s64 	%rd10, %rd2, %rd21;
	ld.local.u32 	%r94, [%rd10+24];
	ld.local.u32 	%r95, [%rd10+20];
	setp.eq.s32 	%p8, %r11, 0;
	@%p8 bra 	$L__BB0_10;
	shf.l.wrap.b32 	%r94, %r95, %r94, %r11;
	ld.local.u32 	%r54, [%rd10+16];
	shf.l.wrap.b32 	%r95, %r54, %r95, %r11;
$L__BB0_10:
	shr.u32 	%r55, %r94, 30;
	shf.l.wrap.b32 	%r56, %r95, %r94, 2;
	shl.b32 	%r57, %r95, 2;
	shr.u32 	%r58, %r56, 31;
	add.s32 	%r59, %r58, %r55;
	neg.s32 	%r60, %r59;
	setp.lt.s32 	%p9, %r8, 0;
	selp.b32 	%r96, %r60, %r59, %p9;
	xor.b32  	%r61, %r56, %r8;
	shr.s32 	%r62, %r56, 31;
	xor.b32  	%r63, %r62, %r56;
	xor.b32  	%r64, %r62, %r57;
	cvt.u64.u32 	%rd22, %r63;
	shl.b64 	%rd23, %rd22, 32;
	cvt.u64.u32 	%rd24, %r64;
	or.b64  	%rd25, %rd23, %rd24;
	cvt.rn.f64.s64 	%fd5, %rd25;
	mul.f64 	%fd6, %fd5, 0d3BF921FB54442D19;
	cvt.rn.f32.f64 	%f30, %fd6;
	neg.f32 	%f31, %f30;
	setp.lt.s32 	%p10, %r61, 0;
	selp.f32 	%f72, %f31, %f30, %p10;
$L__BB0_11:
	setp.ltu.f32 	%p11, %f8, 0f47CE4780;
	add.s32 	%r66, %r96, 1;
	mul.rn.f32 	%f33, %f72, %f72;
	and.b32  	%r67, %r96, 1;
	setp.eq.b32 	%p12, %r67, 1;
	selp.f32 	%f34, %f72, 0f3F800000, %p12;
	fma.rn.f32 	%f35, %f33, %f34, 0f00000000;
	fma.rn.f32 	%f36, %f33, 0f37CBAC00, 0fBAB607ED;
	selp.f32 	%f37, 0fB94D4153, %f36, %p12;
	selp.f32 	%f38, 0f3C0885E4, 0f3D2AAABB, %p12;
	fma.rn.f32 	%f39, %f37, %f33, %f38;
	selp.f32 	%f40, 0fBE2AAAA8, 0fBEFFFFFF, %p12;
	fma.rn.f32 	%f41, %f39, %f33, %f40;
	fma.rn.f32 	%f42, %f41, %f35, %f34;
	and.b32  	%r68, %r66, 2;
	setp.eq.s32 	%p13, %r68, 0;
	mov.f32 	%f43, 0f00000000;
	sub.f32 	%f44, %f43, %f42;
	selp.f32 	%f12, %f42, %f44, %p13;
	@%p11 bra 	$L__BB0_19;
	setp.neu.f32 	%p14, %f8, 0f7F800000;
	@%p14 bra 	$L__BB0_14;
	mov.f32 	%f47, 0f00000000;
	mul.rn.f32 	%f73, %f6, %f47;
	mov.b32 	%r100, 0;
	bra.uni 	$L__BB0_19;
$L__BB0_14:
	mov.b32 	%r20, %f6;
	mov.b64 	%rd47, 0;
	mov.b32 	%r97, 0;
$L__BB0_15:
	.pragma "nounroll";
	mul.wide.u32 	%rd27, %r97, 4;
	add.s64 	%rd29, %rd28, %rd27;
	ld.global.nc.u32 	%r70, [%rd29];
	shl.b32 	%r71, %r20, 8;
	or.b32  	%r72, %r71, -2147483648;
	mad.wide.u32 	%rd30, %r70, %r72, %rd47;
	shr.u64 	%rd47, %rd30, 32;
	add.s64 	%rd31, %rd1, %rd27;
	st.local.u32 	[%rd31], %rd30;
	add.s32 	%r97, %r97, 1;
	setp.ne.s32 	%p15, %r97, 6;
	@%p15 bra 	$L__BB0_15;
	shr.u32 	%r73, %r20, 23;
	st.local.u32 	[%rd1+24], %rd47;
	and.b32  	%r23, %r73, 31;
	and.b32  	%r74, %r73, 224;
	add.s32 	%r75, %r74, -128;
	shr.u32 	%r76, %r75, 5;
	mul.wide.u32 	%rd32, %r76, 4;
	sub.s64 	%rd13, %rd1, %rd32;
	ld.local.u32 	%r98, [%rd13+24];
	ld.local.u32 	%r99, [%rd13+20];
	setp.eq.s32 	%p16, %r23, 0;
	@%p16 bra 	$L__BB0_18;
	shf.l.wrap.b32 	%r98, %r99, %r98, %r23;
	ld.local.u32 	%r77, [%rd13+16];
	shf.l.wrap.b32 	%r99, %r77, %r99, %r23;
$L__BB0_18:
	shr.u32 	%r78, %r98, 30;
	shf.l.wrap.b32 	%r79, %r99, %r98, 2;
	shl.b32 	%r80, %r99, 2;
	shr.u32 	%r81, %r79, 31;
	add.s32 	%r82, %r81, %r78;
	neg.s32 	%r83, %r82;
	setp.lt.s32 	%p17, %r20, 0;
	selp.b32 	%r100, %r83, %r82, %p17;
	xor.b32  	%r84, %r79, %r20;
	shr.s32 	%r85, %r79, 31;
	xor.b32  	%r86, %r85, %r79;
	xor.b32  	%r87, %r85, %r80;
	cvt.u64.u32 	%rd33, %r86;
	shl.b64 	%rd34, %rd33, 32;
	cvt.u64.u32 	%rd35, %r87;
	or.b64  	%rd36, %rd34, %rd35;
	cvt.rn.f64.s64 	%fd7, %rd36;
	mul.f64 	%fd8, %fd7, 0d3BF921FB54442D19;
	cvt.rn.f32.f64 	%f45, %fd8;
	neg.f32 	%f46, %f45;
	setp.lt.s32 	%p18, %r84, 0;
	selp.f32 	%f73, %f46, %f45, %p18;
$L__BB0_19:
	ld.param.u64 	%rd43, [Shear_param_7];
	mul.rn.f32 	%f52, %f73, %f73;
	and.b32  	%r89, %r100, 1;
	setp.eq.b32 	%p19, %r89, 1;
	selp.f32 	%f53, 0f3F800000, %f73, %p19;
	fma.rn.f32 	%f54, %f52, %f53, 0f00000000;
	fma.rn.f32 	%f55, %f52, 0f37CBAC00, 0fBAB607ED;
	selp.f32 	%f56, %f55, 0fB94D4153, %p19;
	selp.f32 	%f57, 0f3D2AAABB, 0f3C0885E4, %p19;
	fma.rn.f32 	%f58, %f56, %f52, %f57;
	selp.f32 	%f59, 0fBEFFFFFF, 0fBE2AAAA8, %p19;
	fma.rn.f32 	%f60, %f58, %f52, %f59;
	fma.rn.f32 	%f61, %f60, %f54, %f53;
	and.b32  	%r90, %r100, 2;
	setp.eq.s32 	%p20, %r90, 0;
	mov.f32 	%f62, 0f00000000;
	sub.f32 	%f63, %f62, %f61;
	selp.f32 	%f64, %f61, %f63, %p20;
	mul.wide.s32 	%rd41, %r92, 8;
	add.s64 	%rd39, %rd43, %rd41;
	// begin inline asm
	ld.global.nc.f32 %f48, [%rd39];
	// end inline asm
	add.s64 	%rd40, %rd39, 4;
	// begin inline asm
	ld.global.nc.f32 %f49, [%rd40];
	// end inline asm
	mul.f32 	%f65, %f49, %f64;
	fma.rn.f32 	%f66, %f12, %f48, %f65;
	add.s64 	%rd42, %rd3, %rd41;
	st.global.f32 	[%rd42], %f66;
	// begin inline asm
	ld.global.nc.f32 %f50, [%rd39];
	// end inline asm
	// begin inline asm
	ld.global.nc.f32 %f51, [%rd40];
	// end inline asm
	mul.f32 	%f67, %f12, %f51;
	mul.f32 	%f68, %f50, %f64;
	sub.f32 	%f69, %f67, %f68;
	st.global.f32 	[%rd42+4], %f69;
	add.s32 	%r91, %r91, 1;
	add.s32 	%r92, %r92, %r3;
	setp.ne.s32 	%p21, %r91, %r34;
	@%p21 bra 	$L__BB0_3;
$L__BB0_20:
	ret;

}
	// .globl	ShearTimeDomain
.visible .entry ShearTimeDomain(
	.param .f32 ShearTimeDomain_param_0,
	.param .f32 ShearTimeDomain_param_1,
	.param .f32 ShearTimeDomain_param_2,
	.param .f32 ShearTimeDomain_param_3,
	.param .u32 ShearTimeDomain_param_4,
	.param .u32 ShearTimeDomain_param_5,
	.param .u32 ShearTimeDomain_param_6,
	.param .u64 .ptr .align 1 ShearTimeDomain_param_7,
	.param .u64 .ptr .align 1 ShearTimeDomain_param_8
)
{
	.reg .pred 	%p<11>;
	.reg .b32 	%r<52>;
	.reg .b32 	%f<108>;
	.reg .b64 	%rd<32>;

	ld.param.f32 	%f5, [ShearTimeDomain_param_0];
	ld.param.f32 	%f6, [ShearTimeDomain_param_1];
	ld.param.f32 	%f7, [ShearTimeDomain_param_2];
	ld.param.f32 	%f8, [ShearTimeDomain_param_3];
	ld.param.u32 	%r21, [ShearTimeDomain_param_4];
	ld.param.u32 	%r24, [ShearTimeDomain_param_5];
	ld.param.u32 	%r23, [ShearTimeDomain_param_6];
	ld.param.u64 	%rd3, [ShearTimeDomain_param_7];
	ld.param.u64 	%rd4, [ShearTimeDomain_param_8];
	cvta.to.global.u64 	%rd1, %rd4;
	mov.u32 	%r25, %ctaid.x;
	mov.u32 	%r26, %ntid.x;
	mov.u32 	%r27, %tid.x;
	mad.lo.s32 	%r1, %r25, %r26, %r27;
	mov.u32 	%r28, %ctaid.y;
	mov.u32 	%r29, %ntid.y;
	mov.u32 	%r30, %tid.y;
	mad.lo.s32 	%r31, %r28, %r29, %r30;
	setp.ge.s32 	%p1, %r1, %r21;
	add.s32 	%r32, %r31, 1;
	setp.ge.s32 	%p2, %r32, %r24;
	or.pred  	%p3, %p1, %p2;
	setp.eq.s32 	%p4, %r31, 0;
	or.pred  	%p5, %p4, %p3;
	@%p5 bra 	$L__BB1_8;
	cvt.rn.f32.s32 	%f9, %r1;
	cvt.rn.f32.s32 	%f10, %r21;
	div.rn.f32 	%f1, %f9, %f10;
	mul.lo.s32 	%r3, %r24, %r1;
	setp.lt.s32 	%p6, %r23, 2;
	@%p6 bra 	$L__BB1_8;
	mul.f32 	%f2, %f8, %f1;
	cvt.rn.f32.u32 	%f11, %r31;
	fma.rn.f32 	%f12, %f7, %f1, %f11;
	add.f32 	%f13, %f5, %f12;
	cvt.rzi.s32.f32 	%r34, %f13;
	cvt.rn.f32.s32 	%f14, %r34;
	sub.f32 	%f3, %f13, %f14;
	mov.f32 	%f15, 0f3F800000;
	sub.f32 	%f4, %f15, %f3;
	add.s32 	%r35, %r3, %r31;
	mul.lo.s32 	%r4, %r35, %r23;
	add.s32 	%r5, %r23, -1;
	add.s32 	%r36, %r23, -2;
	and.b32  	%r6, %r5, 3;
	setp.lt.u32 	%p7, %r36, 3;
	mov.b32 	%r51, 0;
	@%p7 bra 	$L__BB1_5;
	and.b32  	%r51, %r5, -4;
	mov.b32 	%r47, 0;
	mul.wide.u32 	%rd22, %r23, 4;
	mov.u32 	%r46, %r4;
$L__BB1_4:
	cvt.rn.f32.u32 	%f32, %r47;
	add.f32 	%f33, %f2, %f32;
	add.f32 	%f34, %f6, %f33;
	cvt.rzi.s32.f32 	%r38, %f34;
	cvt.rn.f32.s32 	%f35, %r38;
	sub.f32 	%f36, %f34, %f35;
	mov.f32 	%f37, 0f3F800000;
	sub.f32 	%f38, %f37, %f36;
	mul.f32 	%f39, %f4, %f38;
	mul.f32 	%f40, %f3, %f38;
	mul.f32 	%f41, %f4, %f36;
	mul.f32 	%f42, %f3, %f36;
	mul.wide.s32 	%rd21, %r46, 4;
	add.s64 	%rd5, %rd3, %rd21;
	// begin inline asm
	ld.global.nc.f32 %f16, [%rd5];
	// end inline asm
	add.s64 	%rd9, %rd5, 4;
	// begin inline asm
	ld.global.nc.f32 %f17, [%rd9];
	// end inline asm
	mul.f32 	%f43, %f41, %f17;
	fma.rn.f32 	%f44, %f39, %f16, %f43;
	add.s64 	%rd7, %rd5, %rd22;
	// begin inline asm
	ld.global.nc.f32 %f18, [%rd7];
	// end inline asm
	fma.rn.f32 	%f45, %f40, %f18, %f44;
	add.s64 	%rd11, %rd7, 4;
	// begin inline asm
	ld.global.nc.f32 %f19, [%rd11];
	// end inline asm
	fma.rn.f32 	%f46, %f42, %f19, %f45;
	add.s64 	%rd23, %rd1, %rd21;
	st.global.f32 	[%rd23], %f46;
	add.s32 	%r39, %r47, 1;
	cvt.rn.f32.u32 	%f47, %r39;
	add.f32 	%f48, %f2, %f47;
	add.f32 	%f49, %f6, %f48;
	cvt.rzi.s32.f32 	%r40, %f49;
	cvt.rn.f32.s32 	%f50, %r40;
	sub.f32 	%f51, %f49, %f50;
	sub.f32 	%f52, %f37, %f51;
	mul.f32 	%f53, %f4, %f52;
	mul.f32 	%f54, %f3, %f52;
	mul.f32 	%f55, %f4, %f51;
	mul.f32 	%f56, %f3, %f51;
	// begin inline asm
	ld.global.nc.f32 %f20, [%rd9];
	// end inline asm
	add.s64 	%rd13, %rd5, 8;
	// begin inline asm
	ld.global.nc.f32 %f21, [%rd13];
	// end inline asm
	mul.f32 	%f57, %f55, %f21;
	fma.rn.f32 	%f58, %f53, %f20, %f57;
	// begin inline asm
	ld.global.nc.f32 %f22, [%rd11];
	// end inline asm
	fma.rn.f32 	%f59, %f54, %f22, %f58;
	add.s64 	%rd12, %rd7, 8;
	// begin inline asm
	ld.global.nc.f32 %f23, [%rd12];
	// end inline asm
	fma.rn.f32 	%f60, %f56, %f23, %f59;
	st.global.f32 	[%rd23+4], %f60;
	add.s32 	%r41, %r47, 2;
	cvt.rn.f32.u32 	%f61, %r41;
	add.f32 	%f62, %f2, %f61;
	add.f32 	%f63, %f6, %f62;
	cvt.rzi.s32.f32 	%r42, %f63;
	cvt.rn.f32.s32 	%f64, %r42;
	sub.f32 	%f65, %f63, %f64;
	sub.f32 	%f66, %f37, %f65;
	mul.f32 	%f67, %f4, %f66;
	mul.f32 	%f68, %f3, %f66;
	mul.f32 	%f69, %f4, %f65;
	mul.f32 	%f70, %f3, %f65;
	// begin inline asm
	ld.global.nc.f32 %f24, [%rd13];
	// end inline asm
	add.s64 	%rd17, %rd5, 12;
	// begin inline asm
	ld.global.nc.f32 %f25, [%rd17];
	// end inline asm
	mul.f32 	%f71, %f69, %f25;
	fma.rn.f32 	%f72, %f67, %f24, %f71;
	// begin inline asm
	ld.global.nc.f32 %f26, [%rd12];
	// end inline asm
	fma.rn.f32 	%f73, %f68, %f26, %f72;
	add.s64 	%rd24, %rd13, %rd22;
	add.s64 	%rd16, %rd24, 4;
	// begin inline asm
	ld.global.nc.f32 %f27, [%rd16];
	// end inline asm
	fma.rn.f32 	%f74, %f70, %f27, %f73;
	st.global.f32 	[%rd23+8], %f74;
	add.s32 	%r43, %r47, 3;
	cvt.rn.f32.u32 	%f75, %r43;
	add.f32 	%f76, %f2, %f75;
	add.f32 	%f77, %f6, %f76;
	cvt.rzi.s32.f32 	%r44, %f77;
	cvt.rn.f32.s32 	%f78, %r44;
	sub.f32 	%f79, %f77, %f78;
	sub.f32 	%f80, %f37, %f79;
	mul.f32 	%f81, %f4, %f80;
	mul.f32 	%f82, %f3, %f80;
	mul.f32 	%f83, %f4, %f79;
	mul.f32 	%f84, %f3, %f79;
	// begin inline asm
	ld.global.nc.f32 %f28, [%rd17];
	// end inline asm
	add.s64 	%rd18, %rd5, 16;
	// begin inline asm
	ld.global.nc.f32 %f29, [%rd18];
	// end inline asm
	mul.f32 	%f85, %f83, %f29;
	fma.rn.f32 	%f86, %f81, %f28, %f85;
	add.s64 	%rd19, %rd7, 12;
	// begin inline asm
	ld.global.nc.f32 %f30, [%rd19];
	// end inline asm
	fma.rn.f32 	%f87, %f82, %f30, %f86;
	add.s64 	%rd25, %rd17, %rd22;
	add.s64 	%rd20, %rd25, 4;
	// begin inline asm
	ld.global.nc.f32 %f31, [%rd20];
	// end inline asm
	fma.rn.f32 	%f88, %f84, %f31, %f87;
	st.global.f32 	[%rd23+12], %f88;
	add.s32 	%r46, %r46, 4;
	add.s32 	%r47, %r47, 4;
	setp.ne.s32 	%p8, %r47, %r51;
	@%p8 bra 	$L__BB1_4;
$L__BB1_5:
	setp.eq.s32 	%p9, %r6, 0;
	@%p9 bra 	$L__BB1_8;
	add.s32 	%r50, %r51, %r4;
	mul.wide.u32 	%rd2, %r23, 4;
	neg.s32 	%r49, %r6;
$L__BB1_7:
	.pragma "nounroll";
	mul.wide.s32 	%rd30, %r50, 4;
	add.s64 	%rd31, %rd1, %rd30;
	add.s64 	%rd26, %rd3, %rd30;
	cvt.rn.f32.u32 	%f93, %r51;
	add.f32 	%f94, %f2, %f93;
	add.f32 	%f95, %f6, %f94;
	cvt.rzi.s32.f32 	%r45, %f95;
	cvt.rn.f32.s32 	%f96, %r45;
	sub.f32 	%f97, %f95, %f96;
	mov.f32 	%f98, 0f3F800000;
	sub.f32 	%f99, %f98, %f97;
	mul.f32 	%f100, %f4, %f99;
	mul.f32 	%f101, %f3, %f99;
	mul.f32 	%f102, %f4, %f97;
	mul.f32 	%f103, %f3, %f97;
	// begin inline asm
	ld.global.nc.f32 %f89, [%rd26];
	// end inline asm
	add.s64 	%rd27, %rd26, 4;
	// begin inline asm
	ld.global.nc.f32 %f90, [%rd27];
	// end inline asm
	mul.f32 	%f104, %f102, %f90;
	fma.rn.f32 	%f105, %f100, %f89, %f104;
	add.s64 	%rd28, %rd26, %rd2;
	// begin inline asm
	ld.global.nc.f32 %f91, [%rd28];
	// end inline asm
	fma.rn.f32 	%f106, %f101, %f91, %f105;
	add.s64 	%rd29, %rd28, 4;
	// begin inline asm
	ld.global.nc.f32 %f92, [%rd29];
	// end inline asm
	fma.rn.f32 	%f107, %f103, %f92, %f106;
	st.global.f32 	[%rd31], %f107;
	add.s32 	%r51, %r51, 1;
	add.s32 	%r50, %r50, 1;
	add.s32 	%r49, %r49, 1;
	setp.ne.s32 	%p10, %r49, 0;
	@%p10 bra 	$L__BB1_7;
$L__BB1_8:
	ret;

}


// ===== COMPILED SASS (sm_100) =====

	.target	sm_100

	.elftype	@"ET_EXEC"


//--------------------- .note.nv.tkinfo           --------------------------
	.section	.note.nv.tkinfo,"",@"SHT_NOTE"
	.sectionflags	@"SHF_NOTE_NV_TKINFO"
	.tkinfo
        /*0018*/ 	.word	0x00000002
        /*0030*/ 	.string	""
        /*0030*/ 	.string	"ptxas"
        /*0030*/ 	.string	"Cuda compilation tools, release 13.0, V13.0.88"
        /*0030*/ 	.string	"Build cuda_13.0.r13.0/compiler.36424714_0"
        /*0030*/ 	.string	"-arch sm_100 -m 64 "



//--------------------- .note.nv.cuinfo           --------------------------
	.section	.note.nv.cuinfo,"",@"SHT_NOTE"
	.sectionflags	@"SHF_NOTE_NV_CUINFO"
        /*0018*/ 	.short	0x0002
        /*001a*/ 	.short	0x0064
        /*001c*/ 	.short	0x0082
	.zero		2


//--------------------- .nv.info                  --------------------------
	.section	.nv.info,"",@"SHT_CUDA_INFO"
	.align	4


	//----- nvinfo : EIATTR_REGCOUNT
	.align		4
        /*0000*/ 	.byte	0x04, 0x2f
        /*0002*/ 	.short	(.L_2 - .L_1)
	.align		4
.L_1:
        /*0004*/ 	.word	index@(Shear)
        /*0008*/ 	.word	0x0000001c


	//----- nvinfo : EIATTR_FRAME_SIZE
	.align		4
.L_2:
        /*000c*/ 	.byte	0x04, 0x11
        /*000e*/ 	.short	(.L_4 - .L_3)
	.align		4
.L_3:
        /*0010*/ 	.word	index@($__internal_1_$__cuda_sm20_rcp_rn_f32_slowpath)
        /*0014*/ 	.word	0x00000020


	//----- nvinfo : EIATTR_FRAME_SIZE
	.align		4
.L_4:
        /*0018*/ 	.byte	0x04, 0x11
        /*001a*/ 	.short	(.L_6 - .L_5)
	.align		4
.L_5:
        /*001c*/ 	.word	index@(Shear)
        /*0020*/ 	.word	0x00000020


	//----- nvinfo : EIATTR_REGCOUNT
	.align		4
.L_6:
        /*0024*/ 	.byte	0x04, 0x2f
        /*0026*/ 	.short	(.L_8 - .L_7)
	.align		4
.L_7:
        /*0028*/ 	.word	index@(ShearTimeDomain)
        /*002c*/ 	.word	0x0000001f


	//----- nvinfo : EIATTR_FRAME_SIZE
	.align		4
.L_8:
        /*0030*/ 	.byte	0x04, 0x11
        /*0032*/ 	.short	(.L_10 - .L_9)
	.align		4
.L_9:
        /*0034*/ 	.word	index@($__internal_0_$__cuda_sm3x_div_rn_noftz_f32_slowpath)
        /*0038*/ 	.word	0x00000000


	//----- nvinfo : EIATTR_FRAME_SIZE
	.align		4
.L_10:
        /*003c*/ 	.byte	0x04, 0x11
        /*003e*/ 	.short	(.L_12 - .L_11)
	.align		4
.L_11:
        /*0040*/ 	.word	index@(ShearTimeDomain)
        /*0044*/ 	.word	0x00000000


	//----- nvinfo : EIATTR_MIN_STACK_SIZE
	.align		4
.L_12:
        /*0048*/ 	.byte	0x04, 0x12
        /*004a*/ 	.short	(.L_14 - .L_13)
	.align		4
.L_13:
        /*004c*/ 	.word	index@(ShearTimeDomain)
        /*0050*/ 	.word	0x00000000


	//----- nvinfo : EIATTR_MIN_STACK_SIZE
	.align		4
.L_14:
        /*0054*/ 	.byte	0x04, 0x12
        /*0056*/ 	.short	(.L_16 - .L_15)
	.align		4
.L_15:
        /*0058*/ 	.word	index@(Shear)
        /*005c*/ 	.word	0x00000020
.L_16:


//--------------------- .nv.compat                --------------------------
	.section	.nv.compat,"",@"SHT_CUDA_COMPAT_INFO"
	.align	4
        /*0000*/ 	.byte	0x02, 0x09, 0x00, 0x00, 0x02, 0x02, 0x01, 0x00, 0x02, 0x05, 0x05, 0x00, 0x03, 0x07, 0x01, 0x01
        /*0010*/ 	.byte	0x02, 0x03, 0x00, 0x00, 0x02, 0x06, 0x01, 0x00, 0x04, 0x0b, 0x08, 0x00, 0x01, 0x00, 0x00, 0x00
        /*0020*/ 	.byte	0x00, 0x00, 0x00, 0x00


//--------------------- .nv.info.ShearTimeDomain  --------------------------
	.section	.nv.info.ShearTimeDomain,"",@"SHT_CUDA_INFO"
	.sectionflags	@""
	.align	4


	//----- nvinfo : EIATTR_CUDA_API_VERSION
	.align		4
        /*0000*/ 	.byte	0x04, 0x37
        /*0002*/ 	.short	(.L_18 - .L_17)
.L_17:
        /*0004*/ 	.word	0x00000082


	//----- nvinfo : EIATTR_KPARAM_INFO
	.align		4
.L_18:
        /*0008*/ 	.byte	0x04, 0x17
        /*000a*/ 	.short	(.L_20 - .L_19)
.L_19:
        /*000c*/ 	.word	0x00000000
        /*0010*/ 	.short	0x0008
        /*0012*/ 	.short	0x0028
        /*0014*/ 	.byte	0x00, 0xf5, 0x21, 0x00


	//----- nvinfo : EIATTR_KPARAM_INFO
	.align		4
.L_20:
        /*0018*/ 	.byte	0x04, 0x17
        /*001a*/ 	.short	(.L_22 - .L_21)
.L_21:
        /*001c*/ 	.word	0x00000000
        /*0020*/ 	.short	0x0007
        /*0022*/ 	.short	0x0020
        /*0024*/ 	.byte	0x00, 0xf5, 0x21, 0x00


	//----- nvinfo : EIATTR_KPARAM_INFO
	.align		4
.L_22:
        /*0028*/ 	.byte	0x04, 0x17
        /*002a*/ 	.short	(.L_24 - .L_23)
.L_23:
        /*002c*/ 	.word	0x00000000
        /*0030*/ 	.short	0x0006
        /*0032*/ 	.short	0x0018
        /*0034*/ 	.byte	0x00, 0xf0, 0x11, 0x00


	//----- nvinfo : EIATTR_KPARAM_INFO
	.align		4
.L_24:
        /*0038*/ 	.byte	0x04, 0x17
        /*003a*/ 	.short	(.L_26 - .L_25)
.L_25:
        /*003c*/ 	.word	0x00000000
        /*0040*/ 	.short	0x0005
        /*0042*/ 	.short	0x0014
        /*0044*/ 	.byte	0x00, 0xf0, 0x11, 0x00


	//----- nvinfo : EIATTR_KPARAM_INFO
	.align		4
.L_26:
        /*0048*/ 	.byte	0x04, 0x17
        /*004a*/ 	.short	(.L_28 - .L_27)
.L_27:
        /*004c*/ 	.word	0x00000000
        /*0050*/ 	.short	0x0004
        /*0052*/ 	.short	0x0010
        /*0054*/ 	.byte	0x00, 0xf0, 0x11, 0x00


	//----- nvinfo : EIATTR_KPARAM_INFO
	.align		4
.L_28:
        /*0058*/ 	.byte	0x04, 0x17
        /*005a*/ 	.short	(.L_30 - .L_29)
.L_29:
        /*005c*/ 	.word	0x00000000
        /*0060*/ 	.short	0x0003
        /*0062*/ 	.short	0x000c
        /*0064*/ 	.byte	0x00, 0xf0, 0x11, 0x00


	//----- nvinfo : EIATTR_KPARAM_INFO
	.align		4
.L_30:
        /*0068*/ 	.byte	0x04, 0x17
        /*006a*/ 	.short	(.L_32 - .L_31)
.L_31:
        /*006c*/ 	.word	0x00000000
        /*0070*/ 	.short	0x0002
        /*0072*/ 	.short	0x0008
        /*0074*/ 	.byte	0x00, 0xf0, 0x11, 0x00


	//----- nvinfo : EIATTR_KPARAM_INFO
	.align		4
.L_32:
        /*0078*/ 	.byte	0x04, 0x17
        /*007a*/ 	.short	(.L_34 - .L_33)
.L_33:
        /*007c*/ 	.word	0x00000000
        /*0080*/ 	.short	0x0001
        /*0082*/ 	.short	0x0004
        /*0084*/ 	.byte	0x00, 0xf0, 0x11, 0x00


	//----- nvinfo : EIATTR_KPARAM_INFO
	.align		4
.L_34:
        /*0088*/ 	.byte	0x04, 0x17
        /*008a*/ 	.short	(.L_36 - .L_35)
.L_35:
        /*008c*/ 	.word	0x00000000
        /*0090*/ 	.short	0x0000
        /*0092*/ 	.short	0x0000
        /*0094*/ 	.byte	0x00, 0xf0, 0x11, 0x00


	//----- nvinfo : EIATTR_SPARSE_MMA_MASK
	.align		4
.L_36:
        /*0098*/ 	.byte	0x03, 0x50
        /*009a*/ 	.short	0x0000


	//----- nvinfo : EIATTR_MAXREG_COUNT
	.align		4
        /*009c*/ 	.byte	0x03, 0x1b
        /*009e*/ 	.short	0x00ff


	//----- nvinfo : EIATTR_MERCURY_ISA_VERSION
	.align		4
        /*00a0*/ 	.byte	0x03, 0x5f
        /*00a2*/ 	.short	0x0101


	//----- nvinfo : EIATTR_VRC_CTA_INIT_COUNT
	.align		4
        /*00a4*/ 	.byte	0x02, 0x4a
	.zero		1
	.zero		1


	//----- nvinfo : EIATTR_EXIT_INSTR_OFFSETS
	.align		4
        /*00a8*/ 	.byte	0x04, 0x1c
        /*00aa*/ 	.short	(.L_38 - .L_37)


	//   ....[0]....
.L_37:
        /*00ac*/ 	.word	0x000000e0


	//   ....[1]....
        /*00b0*/ 	.word	0x00000200


	//   ....[2]....
        /*00b4*/ 	.word	0x00000900


	//   ....[3]....
        /*00b8*/ 	.word	0x00000b30


	//----- nvinfo : EIATTR_CRS_STACK_SIZE
	.align		4
.L_38:
        /*00bc*/ 	.byte	0x04, 0x1e
        /*00be*/ 	.short	(.L_40 - .L_39)
.L_39:
        /*00c0*/ 	.word	0x00000000


	//----- nvinfo : EIATTR_CBANK_PARAM_SIZE
	.align		4
.L_40:
        /*00c4*/ 	.byte	0x03, 0x19
        /*00c6*/ 	.short	0x0030


	//----- nvinfo : EIATTR_PARAM_CBANK
	.align		4
        /*00c8*/ 	.byte	0x04, 0x0a
        /*00ca*/ 	.short	(.L_42 - .L_41)
	.align		4
.L_41:
        /*00cc*/ 	.word	index@(.nv.constant0.ShearTimeDomain)
        /*00d0*/ 	.short	0x0380
        /*00d2*/ 	.short	0x0030


	//----- nvinfo : EIATTR_SW_WAR
	.align		4
.L_42:
        /*00d4*/ 	.byte	0x04, 0x36
        /*00d6*/ 	.short	(.L_44 - .L_43)
.L_43:
        /*00d8*/ 	.word	0x00000008
.L_44:


//--------------------- .nv.info.Shear            --------------------------
	.section	.nv.info.Shear,"",@"SHT_CUDA_INFO"
	.sectionflags	@""
	.align	4


	//----- nvinfo : EIATTR_CUDA_API_VERSION
	.align		4
        /*0000*/ 	.byte	0x04, 0x37
        /*0002*/ 	.short	(.L_46 - .L_45)
.L_45:
        /*0004*/ 	.word	0x00000082


	//----- nvinfo : EIATTR_KPARAM_INFO
	.align		4
.L_46:
        /*0008*/ 	.byte	0x04, 0x17
        /*000a*/ 	.short	(.L_48 - .L_47)
.L_47:
        /*000c*/ 	.word	0x00000000
        /*0010*/ 	.short	0x0008
        /*0012*/ 	.short	0x0028
        /*0014*/ 	.byte	0x00, 0xf5, 0x21, 0x00


	//----- nvinfo : EIATTR_KPARAM_INFO
	.align		4
.L_48:
        /*0018*/ 	.byte	0x04, 0x17
        /*001a*/ 	.short	(.L_50 - .L_49)
.L_49:
        /*001c*/ 	.word	0x00000000
        /*0020*/ 	.short	0x0007
        /*0022*/ 	.short	0x0020
        /*0024*/ 	.byte	0x00, 0xf5, 0x21, 0x00


	//----- nvinfo : EIATTR_KPARAM_INFO
	.align		4
.L_50:
        /*0028*/ 	.byte	0x04, 0x17
        /*002a*/ 	.short	(.L_52 - .L_51)
.L_51:
        /*002c*/ 	.word	0x00000000
        /*0030*/ 	.short	0x0006
        /*0032*/ 	.short	0x0018
        /*0034*/ 	.byte	0x00, 0xf0, 0x11, 0x00


	//----- nvinfo : EIATTR_KPARAM_INFO
	.align		4
.L_52:
        /*0038*/ 	.byte	0x04, 0x17
        /*003a*/ 	.short	(.L_54 - .L_53)
.L_53:
        /*003c*/ 	.word	0x00000000
        /*0040*/ 	.short	0x0005
        /*0042*/ 	.short	0x0014
        /*0044*/ 	.byte	0x00, 0xf0, 0x11, 0x00


	//----- nvinfo : EIATTR_KPARAM_INFO
	.align		4
.L_54:
        /*0048*/ 	.byte	0x04, 0x17
        /*004a*/ 	.short	(.L_56 - .L_55)
.L_55:
        /*004c*/ 	.word	0x00000000
        /*0050*/ 	.short	0x0004
        /*0052*/ 	.short	0x0010
        /*0054*/ 	.byte	0x00, 0xf0, 0x11, 0x00


	//----- nvinfo : EIATTR_KPARAM_INFO
	.align		4
.L_56:
        /*0058*/ 	.byte	0x04, 0x17
        /*005a*/ 	.short	(.L_58 - .L_57)
.L_57:
        /*005c*/ 	.word	0x00000000
        /*0060*/ 	.short	0x0003
        /*0062*/ 	.short	0x000c
        /*0064*/ 	.byte	0x00, 0xf0, 0x11, 0x00


	//----- nvinfo : EIATTR_KPARAM_INFO
	.align		4
.L_58:
        /*0068*/ 	.byte	0x04, 0x17
        /*006a*/ 	.short	(.L_60 - .L_59)
.L_59:
        /*006c*/ 	.word	0x00000000
        /*0070*/ 	.short	0x0002
        /*0072*/ 	.short	0x0008
        /*0074*/ 	.byte	0x00, 0xf0, 0x11, 0x00


	//----- nvinfo : EIATTR_KPARAM_INFO
	.align		4
.L_60:
        /*0078*/ 	.byte	0x04, 0x17
        /*007a*/ 	.short	(.L_62 - .L_61)
.L_61:
        /*007c*/ 	.word	0x00000000
        /*0080*/ 	.short	0x0001
        /*0082*/ 	.short	0x0004
        /*0084*/ 	.byte	0x00, 0xf0, 0x11, 0x00


	//----- nvinfo : EIATTR_KPARAM_INFO
	.align		4
.L_62:
        /*0088*/ 	.byte	0x04, 0x17
        /*008a*/ 	.short	(.L_64 - .L_63)
.L_63:
        /*008c*/ 	.word	0x00000000
        /*0090*/ 	.short	0x0000
        /*0092*/ 	.short	0x0000
        /*0094*/ 	.byte	0x00, 0xf0, 0x11, 0x00


	//----- nvinfo : EIATTR_SPARSE_MMA_MASK
	.align		4
.L_64:
        /*0098*/ 	.byte	0x03, 0x50
        /*009a*/ 	.short	0x0000


	//----- nvinfo : EIATTR_MAXREG_COUNT
	.align		4
        /*009c*/ 	.byte	0x03, 0x1b
        /*009e*/ 	.short	0x00ff


	//----- nvinfo : EIATTR_MERCURY_ISA_VERSION
	.align		4
        /*00a0*/ 	.byte	0x03, 0x5f
        /*00a2*/ 	.short	0x0101


	//----- nvinfo : EIATTR_VRC_CTA_INIT_COUNT
	.align		4
        /*00a4*/ 	.byte	0x02, 0x4a
	.zero		1
	.zero		1


	//----- nvinfo : EIATTR_EXIT_INSTR_OFFSETS
	.align		4
        /*00a8*/ 	.byte	0x04, 0x1c
        /*00aa*/ 	.short	(.L_66 - .L_65)


	//   ....[0]....
.L_65:
        /*00ac*/ 	.word	0x000000e0


	//   ....[1]....
        /*00b0*/ 	.word	0x000001e0


	//   ....[2]....
        /*00b4*/ 	.word	0x00000e00


	//----- nvinfo : EIATTR_CRS_STACK_SIZE
	.align		4
.L_66:
        /*00b8*/ 	.byte	0x04, 0x1e
        /*00ba*/ 	.short	(.L_68 - .L_67)
.L_67:
        /*00bc*/ 	.word	0x00000000


	//----- nvinfo : EIATTR_CBANK_PARAM_SIZE
	.align		4
.L_68:
        /*00c0*/ 	.byte	0x03, 0x19
        /*00c2*/ 	.short	0x0030


	//----- nvinfo : EIATTR_PARAM_CBANK
	.align		4
        /*00c4*/ 	.byte	0x04, 0x0a
        /*00c6*/ 	.short	(.L_70 - .L_69)
	.align		4
.L_69:
        /*00c8*/ 	.word	index@(.nv.constant0.Shear)
        /*00cc*/ 	.short	0x0380
        /*00ce*/ 	.short	0x0030


	//----- nvinfo : EIATTR_SW_WAR
	.align		4
.L_70:
        /*00d0*/ 	.byte	0x04, 0x36
        /*00d2*/ 	.short	(.L_72 - .L_71)
.L_71:
        /*00d4*/ 	.word	0x00000008
.L_72:


//--------------------- .nv.callgraph             --------------------------
	.section	.nv.callgraph,"",@"SHT_CUDA_CALLGRAPH"
	.align	4
	.sectionentsize	8
	.align		4
        /*0000*/ 	.word	0x00000000
	.align		4
        /*0004*/ 	.word	0xffffffff
	.align		4
        /*0008*/ 	.word	0x00000000
	.align		4
        /*000c*/ 	.word	0xfffffffe
	.align		4
        /*0010*/ 	.word	0x00000000
	.align		4
        /*0014*/ 	.word	0xfffffffd
	.align		4
        /*0018*/ 	.word	0x00000000
	.align		4
        /*001c*/ 	.word	0xfffffffc


//--------------------- .nv.constant4             --------------------------
	.section	.nv.constant4,"a",@progbits
	.align	8
	.align		8
.nv.constant4:
        /*0000*/ 	.dword	__cudart_i2opi_f


//--------------------- .text.ShearTimeDomain     --------------------------
	.section	.text.ShearTimeDomain,"ax",@progbits
	.align	128
        .global         ShearTimeDomain
        .type           ShearTimeDomain,@function
        .size           ShearTimeDomain,(.L_x_30 - ShearTimeDomain)
        .other          ShearTimeDomain,@"STO_CUDA_ENTRY STV_DEFAULT"
ShearTimeDomain:
.text.ShearTimeDomain:
[----:B------:R-:W-:Y:S01]  /*0000*/  LDC R1, c[0x0][0x37c] ;  /* 0x0000df00ff017b82 */ /* 0x000fe20000000800 */
[----:B------:R-:W0:Y:S07]  /*0010*/  S2R R0, SR_TID.Y ;  /* 0x0000000000007919 */ /* 0x000e2e0000002200 */
[----:B------:R-:W1:Y:S01]  /*0020*/  LDC R2, c[0x0][0x360] ;  /* 0x0000d800ff027b82 */ /* 0x000e620000000800 */
[----:B------:R-:W2:Y:S01]  /*0030*/  LDCU.64 UR6, c[0x0][0x390] ;  /* 0x00007200ff0677ac */ /* 0x000ea20008000a00 */
[----:B------:R-:W1:Y:S06]  /*0040*/  S2R R3, SR_TID.X ;  /* 0x0000000000037919 */ /* 0x000e6c0000002100 */
[----:B------:R-:W0:Y:S08]  /*0050*/  S2UR UR5, SR_CTAID.Y ;  /* 0x00000000000579c3 */ /* 0x000e300000002600 */
[----:B------:R-:W0:Y:S08]  /*0060*/  LDC R7, c[0x0][0x364] ;  /* 0x0000d900ff077b82 */ /* 0x000e300000000800 */
[----:B------:R-:W1:Y:S01]  /*0070*/  S2UR UR4, SR_CTAID.X ;  /* 0x00000000000479c3 */ /* 0x000e620000002500 */
[----:B0-----:R-:W-:-:S05]  /*0080*/  IMAD R7, R7, UR5, R0 ;  /* 0x0000000507077c24 */ /* 0x001fca000f8e0200 */
[----:B------:R-:W-:Y:S01]  /*0090*/  IADD3 R0, PT, PT, R7, 0x1, RZ ;  /* 0x0000000107007810 */ /* 0x000fe20007ffe0ff */
[----:B-1----:R-:W-:-:S03]  /*00a0*/  IMAD R2, R2, UR4, R3 ;  /* 0x0000000402027c24 */ /* 0x002fc6000f8e0203 */
[----:B--2---:R-:W-:-:S04]  /*00b0*/  ISETP.GE.AND P0, PT, R0, UR7, PT ;  /* 0x0000000700007c0c */ /* 0x004fc8000bf06270 */
[----:B------:R-:W-:-:S04]  /*00c0*/  ISETP.GE.OR P0, PT, R2, UR6, P0 ;  /* 0x0000000602007c0c */ /* 0x000fc80008706670 */
[----:B------:R-:W-:-:S13]  /*00d0*/  ISETP.EQ.OR P0, PT, R7, RZ, P0 ;  /* 0x000000ff0700720c */ /* 0x000fda0000702670 */
[----:B------:R-:W-:Y:S05]  /*00e0*/  @P0 EXIT ;  /* 0x000000000000094d */ /* 0x000fea0003800000 */
[----:B------:R-:W-:Y:S01]  /*00f0*/  I2FP.F32.S32 R3, UR6 ;  /* 0x0000000600037c45 */ /* 0x000fe20008201400 */
[----:B------:R-:W-:Y:S01]  /*0100*/  BSSY.RECONVERGENT B0, `(.L_x_0) ;  /* 0x000000d000007945 */ /* 0x000fe20003800200 */
[----:B------:R-:W-:Y:S02]  /*0110*/  I2FP.F32.S32 R0, R2 ;  /* 0x0000000200007245 */ /* 0x000fe40000201400 */
[----:B------:R-:W0:Y:S08]  /*0120*/  MUFU.RCP R4, R3 ;  /* 0x0000000300047308 */ /* 0x000e300000001000 */
[----:B------:R-:W1:Y:S01]  /*0130*/  FCHK P0, R0, R3 ;  /* 0x0000000300007302 */ /* 0x000e620000000000 */
[----:B0-----:R-:W-:-:S04]  /*0140*/  FFMA R5, -R3, R4, 1 ;  /* 0x3f80000003057423 */ /* 0x001fc80000000104 */
[----:B------:R-:W-:-:S04]  /*0150*/  FFMA R5, R4, R5, R4 ;  /* 0x0000000504057223 */ /* 0x000fc80000000004 */
[----:B------:R-:W-:-:S04]  /*0160*/  FFMA R4, R0, R5, RZ ;  /* 0x0000000500047223 */ /* 0x000fc800000000ff */
[----:B------:R-:W-:-:S04]  /*0170*/  FFMA R6, -R3, R4, R0 ;  /* 0x0000000403067223 */ /* 0x000fc80000000100 */
[----:B------:R-:W-:Y:S01]  /*0180*/  FFMA R4, R5, R6, R4 ;  /* 0x0000000605047223 */ /* 0x000fe20000000004 */
[----:B-1----:R-:W-:Y:S06]  /*0190*/  @!P0 BRA `(.L_x_1) ;  /* 0x00000000000c8947 */ /* 0x002fec0003800000 */
[----:B------:R-:W-:-:S07]  /*01a0*/  MOV R4, 0x1c0 ;  /* 0x000001c000047802 */ /* 0x000fce0000000f00 */
[----:B------:R-:W-:Y:S05]  /*01b0*/  CALL.REL.NOINC `($__internal_0_$__cuda_sm3x_div_rn_noftz_f32_slowpath) ;  /* 0x0000000800607944 */ /* 0x000fea0003c00000 */
[----:B------:R-:W-:-:S07]  /*01c0*/  MOV R4, R0 ;  /* 0x0000000000047202 */ /* 0x000fce0000000f00 */
.L_x_1:
[----:B------:R-:W-:Y:S05]  /*01d0*/  BSYNC.RECONVERGENT B0 ;  /* 0x0000000000007941 */ /* 0x000fea0003800200 */
.L_x_0:
[----:B------:R-:W0:Y:S02]  /*01e0*/  LDC R0, c[0x0][0x398] ;  /* 0x0000e600ff007b82 */ /* 0x000e240000000800 */
[----:B0-----:R-:W-:-:S13]  /*01f0*/  ISETP.GE.AND P0, PT, R0, 0x2, PT ;  /* 0x000000020000780c */ /* 0x001fda0003f06270 */
[----:B------:R-:W-:Y:S05]  /*0200*/  @!P0 EXIT ;  /* 0x000000000000894d */ /* 0x000fea0003800000 */
[----:B------:R-:W0:Y:S01]  /*0210*/  LDCU UR4, c[0x0][0x388] ;  /* 0x00007100ff0477ac */ /* 0x000e220008000800 */
[----:B------:R-:W-:Y:S02]  /*0220*/  I2FP.F32.U32 R3, R7 ;  /* 0x0000000700037245 */ /* 0x000fe40000201000 */
[C---:B------:R-:W-:Y:S01]  /*0230*/  IADD3 R8, PT, PT, R0.reuse, -0x2, RZ ;  /* 0xfffffffe00087810 */ /* 0x040fe20007ffe0ff */
[----:B------:R-:W1:Y:S01]  /*0240*/  LDCU UR5, c[0x0][0x380] ;  /* 0x00007000ff0577ac */ /* 0x000e620008000800 */
[----:B------:R-:W-:Y:S02]  /*0250*/  IADD3 R10, PT, PT, R0, -0x1, RZ ;  /* 0xffffffff000a7810 */ /* 0x000fe40007ffe0ff */
[----:B------:R-:W-:Y:S01]  /*0260*/  ISETP.GE.U32.AND P0, PT, R8, 0x3, PT ;  /* 0x000000030800780c */ /* 0x000fe20003f06070 */
[----:B------:R-:W2:Y:S01]  /*0270*/  LDCU.64 UR8, c[0x0][0x358] ;  /* 0x00006b00ff0877ac */ /* 0x000ea20008000a00 */
[----:B------:R-:W-:-:S04]  /*0280*/  LOP3.LUT R5, R10, 0x3, RZ, 0xc0, !PT ;  /* 0x000000030a057812 */ /* 0x000fc800078ec0ff */
[----:B------:R-:W-:Y:S01]  /*0290*/  ISETP.NE.AND P1, PT, R5, RZ, PT ;  /* 0x000000ff0500720c */ /* 0x000fe20003f25270 */
[----:B0-----:R-:W-:Y:S01]  /*02a0*/  FFMA R3, R4, UR4, R3 ;  /* 0x0000000404037c23 */ /* 0x001fe20008000003 */
[----:B------:R-:W0:Y:S03]  /*02b0*/  LDCU UR4, c[0x0][0x394] ;  /* 0x00007280ff0477ac */ /* 0x000e260008000800 */
[----:B-1----:R-:W-:-:S04]  /*02c0*/  FADD R3, R3, UR5 ;  /* 0x0000000503037e21 */ /* 0x002fc80008000000 */
[----:B------:R-:W1:Y:S01]  /*02d0*/  F2I.TRUNC.NTZ R6, R3 ;  /* 0x0000000300067305 */ /* 0x000e62000020f100 */
[----:B0-----:R-:W-:Y:S02]  /*02e0*/  IMAD R9, R2, UR4, R7 ;  /* 0x0000000402097c24 */ /* 0x001fe4000f8e0207 */
[----:B------:R-:W-:Y:S01]  /*02f0*/  HFMA2 R7, -RZ, RZ, 0, 0 ;  /* 0x00000000ff077431 */ /* 0x000fe200000001ff */
[----:B-1----:R-:W-:Y:S01]  /*0300*/  I2FP.F32.S32 R6, R6 ;  /* 0x0000000600067245 */ /* 0x002fe20000201400 */
[----:B------:R-:W-:-:S04]  /*0310*/  IMAD R8, R9, R0, RZ ;  /* 0x0000000009087224 */ /* 0x000fc800078e02ff */
[----:B------:R-:W-:-:S04]  /*0320*/  FADD R6, R3, -R6 ;  /* 0x8000000603067221 */ /* 0x000fc80000000000 */
[----:B------:R-:W-:Y:S01]  /*0330*/  FADD R9, -R6, 1 ;  /* 0x3f80000006097421 */ /* 0x000fe20000000100 */
[----:B--2---:R-:W-:Y:S06]  /*0340*/  @!P0 BRA `(.L_x_2) ;  /* 0x00000004006c8947 */ /* 0x004fec0003800000 */
[----:B------:R-:W-:Y:S01]  /*0350*/  LOP3.LUT R7, R10, 0xfffffffc, RZ, 0xc0, !PT ;  /* 0xfffffffc0a077812 */ /* 0x000fe200078ec0ff */
[----:B------:R-:W0:Y:S01]  /*0360*/  LDCU UR7, c[0x0][0x38c] ;  /* 0x00007180ff0777ac */ /* 0x000e220008000800 */
[----:B------:R-:W-:Y:S01]  /*0370*/  MOV R13, R8 ;  /* 0x00000008000d7202 */ /* 0x000fe20000000f00 */
[----:B------:R-:W1:Y:S01]  /*0380*/  LDCU UR10, c[0x0][0x384] ;  /* 0x00007080ff0a77ac */ /* 0x000e620008000800 */
[----:B------:R-:W-:-:S05]  /*0390*/  UMOV UR4, URZ ;  /* 0x000000ff00047c82 */ /* 0x000fca0008000000 */
.L_x_3:
[----:B--2---:R-:W2:Y:S02]  /*03a0*/  LDC.64 R10, c[0x0][0x3a0] ;  /* 0x0000e800ff0a7b82 */ /* 0x004ea40000000a00 */
[----:B--2---:R-:W-:-:S05]  /*03b0*/  IMAD.WIDE R10, R13, 0x4, R10 ;  /* 0x000000040d0a7825 */ /* 0x004fca00078e020a */
[----:B------:R-:W2:Y:S01]  /*03c0*/  LDG.E.CONSTANT R20, desc[UR8][R10.64+0x4] ;  /* 0x000004080a147981 */ /* 0x000ea2000c1e9900 */
[----:B------:R-:W-:-:S03]  /*03d0*/  IMAD.WIDE.U32 R2, R0, 0x4, R10 ;  /* 0x0000000400027825 */ /* 0x000fc600078e000a */
[----:B------:R-:W3:Y:S04]  /*03e0*/  LDG.E.CONSTANT R22, desc[UR8][R10.64] ;  /* 0x000000080a167981 */ /* 0x000ee8000c1e9900 */
[----:B------:R-:W4:Y:S04]  /*03f0*/  LDG.E.CONSTANT R21, desc[UR8][R2.64] ;  /* 0x0000000802157981 */ /* 0x000f28000c1e9900 */
[----:B------:R-:W5:Y:S04]  /*0400*/  LDG.E.CONSTANT R12, desc[UR8][R10.64+0x8] ;  /* 0x000008080a0c7981 */ /* 0x000f68000c1e9900 */
[----:B------:R-:W5:Y:S04]  /*0410*/  LDG.E.CONSTANT R15, desc[UR8][R10.64+0xc] ;  /* 0x00000c080a0f7981 */ /* 0x000f68000c1e9900 */
[----:B------:R1:W5:Y:S04]  /*0420*/  LDG.E.CONSTANT R19, desc[UR8][R10.64+0x10] ;  /* 0x000010080a137981 */ /* 0x000368000c1e9900 */
[----:B------:R-:W5:Y:S04]  /*0430*/  LDG.E.CONSTANT R17, desc[UR8][R2.64+0x4] ;  /* 0x0000040802117981 */ /* 0x000f68000c1e9900 */
[----:B------:R-:W5:Y:S04]  /*0440*/  LDG.E.CONSTANT R14, desc[UR8][R2.64+0xc] ;  /* 0x00000c08020e7981 */ /* 0x000f68000c1e9900 */
[----:B------:R-:W5:Y:S04]  /*0450*/  LDG.E.CONSTANT R16, desc[UR8][R2.64+0x8] ;  /* 0x0000080802107981 */ /* 0x000f68000c1e9900 */
[----:B------:R1:W5:Y:S01]  /*0460*/  LDG.E.CONSTANT R18, desc[UR8][R2.64+0x10] ;  /* 0x0000100802127981 */ /* 0x000362000c1e9900 */
[----:B------:R-:W-:Y:S01]  /*0470*/  I2FP.F32.U32 R23, UR4 ;  /* 0x0000000400177c45 */ /* 0x000fe20008201000 */
[----:B------:R-:W-:-:S04]  /*0480*/  UIADD3 UR5, UPT, UPT, UR4, 0x1, URZ ;  /* 0x0000000104057890 */ /* 0x000fc8000fffe0ff */
[----:B0-----:R-:W-:-:S04]  /*0490*/  FFMA R23, R4, UR7, R23 ;  /* 0x0000000704177c23 */ /* 0x001fc80008000017 */
[----:B-1----:R-:W-:Y:S01]  /*04a0*/  FADD R23, R23, UR10 ;  /* 0x0000000a17177e21 */ /* 0x002fe20008000000 */
[----:B------:R-:W-:-:S03]  /*04b0*/  I2FP.F32.U32 R25, UR5 ;  /* 0x0000000500197c45 */ /* 0x000fc60008201000 */
[----:B------:R-:W0:Y:S02]  /*04c0*/  F2I.TRUNC.NTZ R24, R23 ;  /* 0x0000001700187305 */ /* 0x000e24000020f100 */
[----:B------:R-:W-:-:S04]  /*04d0*/  FFMA R10, R4, UR7, R25 ;  /* 0x00000007040a7c23 */ /* 0x000fc80008000019 */
[----:B------:R-:W-:-:S04]  /*04e0*/  FADD R10, R10, UR10 ;  /* 0x0000000a0a0a7e21 */ /* 0x000fc80008000000 */
[----:B------:R-:W1:Y:S01]  /*04f0*/  F2I.TRUNC.NTZ R26, R10 ;  /* 0x0000000a001a7305 */ /* 0x000e62000020f100 */
[----:B0-----:R-:W-:Y:S01]  /*0500*/  I2FP.F32.S32 R24, R24 ;  /* 0x0000001800187245 */ /* 0x001fe20000201400 */
[----:B------:R-:W-:-:S04]  /*0510*/  UIADD3 UR5, UPT, UPT, UR4, 0x2, URZ ;  /* 0x0000000204057890 */ /* 0x000fc8000fffe0ff */
[----:B------:R-:W-:-:S04]  /*0520*/  FADD R2, R23, -R24 ;  /* 0x8000001817027221 */ /* 0x000fc80000000000 */
[C---:B------:R-:W-:Y:S01]  /*0530*/  FMUL R25, R9.reuse, R2 ;  /* 0x0000000209197220 */ /* 0x040fe20000400000 */
[----:B------:R-:W-:Y:S01]  /*0540*/  FADD R3, -R2, 1 ;  /* 0x3f80000002037421 */ /* 0x000fe20000000100 */
[----:B------:R-:W-:Y:S01]  /*0550*/  UIADD3 UR6, UPT, UPT, UR4, 0x3, URZ ;  /* 0x0000000304067890 */ /* 0x000fe2000fffe0ff */
[----:B-1----:R-:W-:Y:S02]  /*0560*/  I2FP.F32.S32 R23, R26 ;  /* 0x0000001a00177245 */ /* 0x002fe40000201400 */
[----:B------:R-:W-:-:S03]  /*0570*/  FMUL R11, R9, R3 ;  /* 0x00000003090b7220 */ /* 0x000fc60000400000 */
[----:B------:R-:W-:Y:S01]  /*0580*/  FADD R10, R10, -R23 ;  /* 0x800000170a0a7221 */ /* 0x000fe20000000000 */
[----:B------:R-:W-:-:S05]  /*0590*/  I2FP.F32.U32 R27, UR6 ;  /* 0x00000006001b7c45 */ /* 0x000fca0008201000 */
[----:B------:R-:W-:Y:S01]  /*05a0*/  FFMA R27, R4, UR7, R27 ;  /* 0x00000007041b7c23 */ /* 0x000fe2000800001b */
[----:B------:R-:W-:-:S06]  /*05b0*/  UIADD3 UR4, UPT, UPT, UR4, 0x4, URZ ;  /* 0x0000000404047890 */ /* 0x000fcc000fffe0ff */
[----:B------:R-:W-:Y:S01]  /*05c0*/  ISETP.NE.AND P0, PT, R7, UR4, PT ;  /* 0x0000000407007c0c */ /* 0x000fe2000bf05270 */
[----:B--2---:R-:W-:Y:S01]  /*05d0*/  FMUL R24, R25, R20 ;  /* 0x0000001419187220 */ /* 0x004fe20000400000 */
[----:B------:R-:W-:-:S03]  /*05e0*/  I2FP.F32.U32 R25, UR5 ;  /* 0x0000000500197c45 */ /* 0x000fc60008201000 */
[----:B---3--:R-:W-:Y:S01]  /*05f0*/  FFMA R11, R11, R22, R24 ;  /* 0x000000160b0b7223 */ /* 0x008fe20000000018 */
[----:B------:R-:W-:Y:S01]  /*0600*/  FMUL R24, R6, R3 ;  /* 0x0000000306187220 */ /* 0x000fe20000400000 */
[----:B------:R-:W-:Y:S01]  /*0610*/  FFMA R25, R4, UR7, R25 ;  /* 0x0000000704197c23 */ /* 0x000fe20008000019 */
[----:B------:R-:W-:Y:S02]  /*0620*/  FMUL R3, R9, R10 ;  /* 0x0000000a09037220 */ /* 0x000fe40000400000 */
[----:B----4-:R-:W-:Y:S01]  /*0630*/  FFMA R24, R24, R21, R11 ;  /* 0x0000001518187223 */ /* 0x010fe2000000000b */
[----:B------:R-:W-:Y:S01]  /*0640*/  FADD R23, R25, UR10 ;  /* 0x0000000a19177e21 */ /* 0x000fe20008000000 */
[----:B------:R-:W-:Y:S01]  /*0650*/  FADD R11, -R10, 1 ;  /* 0x3f8000000a0b7421 */ /* 0x000fe20000000100 */
[----:B-----5:R-:W-:Y:S02]  /*0660*/  FMUL R25, R3, R12 ;  /* 0x0000000c03197220 */ /* 0x020fe40000400000 */
[----:B------:R-:W0:Y:S01]  /*0670*/  F2I.TRUNC.NTZ R22, R23 ;  /* 0x0000001700167305 */ /* 0x000e22000020f100 */
[----:B------:R-:W-:Y:S01]  /*0680*/  FMUL R21, R9, R11 ;  /* 0x0000000b09157220 */ /* 0x000fe20000400000 */
[----:B------:R-:W-:-:S03]  /*0690*/  FADD R3, R27, UR10 ;  /* 0x0000000a1b037e21 */ /* 0x000fc60008000000 */
[----:B------:R-:W-:-:S03]  /*06a0*/  FFMA R20, R20, R21, R25 ;  /* 0x0000001514147223 */ /* 0x000fc60000000019 */
[----:B------:R-:W1:Y:S01]  /*06b0*/  F2I.TRUNC.NTZ R21, R3 ;  /* 0x0000000300157305 */ /* 0x000e62000020f100 */
[----:B0-----:R-:W-:-:S05]  /*06c0*/  I2FP.F32.S32 R22, R22 ;  /* 0x0000001600167245 */ /* 0x001fca0000201400 */
[----:B------:R-:W-:Y:S01]  /*06d0*/  FADD R22, R23, -R22 ;  /* 0x8000001617167221 */ /* 0x000fe20000000000 */
[----:B-1----:R-:W-:-:S03]  /*06e0*/  I2FP.F32.S32 R28, R21 ;  /* 0x00000015001c7245 */ /* 0x002fc60000201400 */
[----:B------:R-:W-:Y:S01]  /*06f0*/  FMUL R26, R9, R22 ;  /* 0x00000016091a7220 */ /* 0x000fe20000400000 */
[----:B------:R-:W-:Y:S01]  /*0700*/  FADD R21, -R22, 1 ;  /* 0x3f80000016157421 */ /* 0x000fe20000000100 */
[----:B------:R-:W-:Y:S02]  /*0710*/  FADD R23, R3, -R28 ;  /* 0x8000001c03177221 */ /* 0x000fe40000000000 */
[----:B------:R-:W-:Y:S01]  /*0720*/  FMUL R27, R26, R15 ;  /* 0x0000000f1a1b7220 */ /* 0x000fe20000400000 */
[C---:B------:R-:W-:Y:S01]  /*0730*/  FMUL R25, R9.reuse, R21 ;  /* 0x0000001509197220 */ /* 0x040fe20000400000 */
[----:B------:R-:W-:-:S03]  /*0740*/  FMUL R26, R9, R23 ;  /* 0x00000017091a7220 */ /* 0x000fc60000400000 */
[----:B------:R-:W-:Y:S01]  /*0750*/  FFMA R25, R12, R25, R27 ;  /* 0x000000190c197223 */ /* 0x000fe2000000001b */
[----:B------:R-:W-:Y:S01]  /*0760*/  FADD R12, -R23, 1 ;  /* 0x3f800000170c7421 */ /* 0x000fe20000000100 */
[----:B------:R-:W-:Y:S01]  /*0770*/  FMUL R26, R26, R19 ;  /* 0x000000131a1a7220 */ /* 0x000fe20000400000 */
[----:B------:R-:W-:Y:S02]  /*0780*/  FMUL R19, R6, R2 ;  /* 0x0000000206137220 */ /* 0x000fe40000400000 */
[----:B------:R-:W-:-:S04]  /*0790*/  FMUL R2, R9, R12 ;  /* 0x0000000c09027220 */ /* 0x000fc80000400000 */
[----:B------:R-:W-:Y:S02]  /*07a0*/  FFMA R27, R15, R2, R26 ;  /* 0x000000020f1b7223 */ /* 0x000fe4000000001a */
[----:B------:R-:W0:Y:S01]  /*07b0*/  LDC.64 R2, c[0x0][0x3a8] ;  /* 0x0000ea00ff027b82 */ /* 0x000e220000000a00 */
[C---:B------:R-:W-:Y:S01]  /*07c0*/  FMUL R11, R6.reuse, R11 ;  /* 0x0000000b060b7220 */ /* 0x040fe20000400000 */
[C---:B------:R-:W-:Y:S01]  /*07d0*/  FMUL R15, R6.reuse, R12 ;  /* 0x0000000c060f7220 */ /* 0x040fe20000400000 */
[----:B------:R-:W-:Y:S01]  /*07e0*/  FMUL R21, R6, R21 ;  /* 0x0000001506157220 */ /* 0x000fe20000400000 */
[----:B------:R-:W-:Y:S01]  /*07f0*/  FFMA R19, R19, R17, R24 ;  /* 0x0000001113137223 */ /* 0x000fe20000000018 */
[----:B------:R-:W-:Y:S01]  /*0800*/  FFMA R20, R17, R11, R20 ;  /* 0x0000000b11147223 */ /* 0x000fe20000000014 */
[----:B------:R-:W-:Y:S01]  /*0810*/  FFMA R24, R14, R15, R27 ;  /* 0x0000000f0e187223 */ /* 0x000fe2000000001b */
[----:B------:R-:W-:Y:S01]  /*0820*/  FFMA R12, R16, R21, R25 ;  /* 0x00000015100c7223 */ /* 0x000fe20000000019 */
[C---:B------:R-:W-:Y:S01]  /*0830*/  FMUL R11, R6.reuse, R10 ;  /* 0x0000000a060b7220 */ /* 0x040fe20000400000 */
[C---:B------:R-:W-:Y:S01]  /*0840*/  FMUL R15, R6.reuse, R22 ;  /* 0x00000016060f7220 */ /* 0x040fe20000400000 */
[----:B------:R-:W-:-:S02]  /*0850*/  FMUL R23, R6, R23 ;  /* 0x0000001706177220 */ /* 0x000fc40000400000 */
[----:B------:R-:W-:Y:S01]  /*0860*/  FFMA R11, R11, R16, R20 ;  /* 0x000000100b0b7223 */ /* 0x000fe20000000014 */
[----:B------:R-:W-:Y:S01]  /*0870*/  FFMA R15, R15, R14, R12 ;  /* 0x0000000e0f0f7223 */ /* 0x000fe2000000000c */
[----:B------:R-:W-:Y:S01]  /*0880*/  FFMA R23, R23, R18, R24 ;  /* 0x0000001217177223 */ /* 0x000fe20000000018 */
[----:B0-----:R-:W-:-:S05]  /*0890*/  IMAD.WIDE R2, R13, 0x4, R2 ;  /* 0x000000040d027825 */ /* 0x001fca00078e0202 */
[----:B------:R2:W-:Y:S01]  /*08a0*/  STG.E desc[UR8][R2.64], R19 ;  /* 0x0000001302007986 */ /* 0x0005e2000c101908 */
[----:B------:R-:W-:-:S03]  /*08b0*/  VIADD R13, R13, 0x4 ;  /* 0x000000040d0d7836 */ /* 0x000fc60000000000 */
[----:B------:R2:W-:Y:S04]  /*08c0*/  STG.E desc[UR8][R2.64+0x4], R11 ;  /* 0x0000040b02007986 */ /* 0x0005e8000c101908 */
[----:B------:R2:W-:Y:S04]  /*08d0*/  STG.E desc[UR8][R2.64+0x8], R15 ;  /* 0x0000080f02007986 */ /* 0x0005e8000c101908 */
[----:B------:R2:W-:Y:S01]  /*08e0*/  STG.E desc[UR8][R2.64+0xc], R23 ;  /* 0x00000c1702007986 */ /* 0x0005e2000c101908 */
[----:B------:R-:W-:Y:S05]  /*08f0*/  @P0 BRA `(.L_x_3) ;  /* 0xfffffff800a80947 */ /* 0x000fea000383ffff */
.L_x_2:
[----:B------:R-:W-:Y:S05]  /*0900*/  @!P1 EXIT ;  /* 0x000000000000994d */ /* 0x000fea0003800000 */
[----:B--2---:R-:W0:Y:S01]  /*0910*/  LDC.64 R2, c[0x0][0x3a0] ;  /* 0x0000e800ff027b82 */ /* 0x004e220000000a00 */
[----:B------:R-:W-:Y:S01]  /*0920*/  IADD3 R13, PT, PT, R8, R7, RZ ;  /* 0x00000007080d7210 */ /* 0x000fe20007ffe0ff */
[----:B------:R-:W1:Y:S01]  /*0930*/  LDCU UR4, c[0x0][0x38c] ;  /* 0x00007180ff0477ac */ /* 0x000e620008000800 */
[----:B------:R-:W-:Y:S01]  /*0940*/  IADD3 R5, PT, PT, -R5, RZ, RZ ;  /* 0x000000ff05057210 */ /* 0x000fe20007ffe1ff */
[----:B------:R-:W2:Y:S04]  /*0950*/  LDCU UR5, c[0x0][0x384] ;  /* 0x00007080ff0577ac */ /* 0x000ea80008000800 */
[----:B------:R-:W3:Y:S02]  /*0960*/  LDC.64 R10, c[0x0][0x3a8] ;  /* 0x0000ea00ff0a7b82 */ /* 0x000ee40000000a00 */
.L_x_4:
[----:B0---4-:R-:W-:-:S05]  /*0970*/  IMAD.WIDE R14, R13, 0x4, R2 ;  /* 0x000000040d0e7825 */ /* 0x011fca00078e0202 */
[----:B------:R-:W4:Y:S01]  /*0980*/  LDG.E.CONSTANT R21, desc[UR8][R14.64+0x4] ;  /* 0x000004080e157981 */ /* 0x000f22000c1e9900 */
[----:B------:R-:W-:-:S03]  /*0990*/  IMAD.WIDE.U32 R16, R0, 0x4, R14 ;  /* 0x0000000400107825 */ /* 0x000fc600078e000e */
[----:B------:R0:W5:Y:S04]  /*09a0*/  LDG.E.CONSTANT R22, desc[UR8][R14.64] ;  /* 0x000000080e167981 */ /* 0x000168000c1e9900 */
[----:B------:R-:W3:Y:S04]  /*09b0*/  LDG.E.CONSTANT R12, desc[UR8][R16.64] ;  /* 0x00000008100c7981 */ /* 0x000ee8000c1e9900 */
[----:B------:R0:W3:Y:S01]  /*09c0*/  LDG.E.CONSTANT R8, desc[UR8][R16.64+0x4] ;  /* 0x0000040810087981 */ /* 0x0000e2000c1e9900 */
[----:B------:R-:W-:Y:S02]  /*09d0*/  I2FP.F32.U32 R19, R7 ;  /* 0x0000000700137245 */ /* 0x000fe40000201000 */
[----:B------:R-:W-:-:S02]  /*09e0*/  IADD3 R5, PT, PT, R5, 0x1, RZ ;  /* 0x0000000105057810 */ /* 0x000fc40007ffe0ff */
[----:B------:R-:W-:Y:S01]  /*09f0*/  IADD3 R7, PT, PT, R7, 0x1, RZ ;  /* 0x0000000107077810 */ /* 0x000fe20007ffe0ff */
[----:B-1----:R-:W-:Y:S01]  /*0a00*/  FFMA R19, R4, UR4, R19 ;  /* 0x0000000404137c23 */ /* 0x002fe20008000013 */
[----:B------:R-:W-:-:S03]  /*0a10*/  ISETP.NE.AND P0, PT, R5, RZ, PT ;  /* 0x000000ff0500720c */ /* 0x000fc60003f05270 */
[----:B--2---:R-:W-:-:S04]  /*0a20*/  FADD R19, R19, UR5 ;  /* 0x0000000513137e21 */ /* 0x004fc80008000000 */
[----:B------:R-:W1:Y:S02]  /*0a30*/  F2I.TRUNC.NTZ R18, R19 ;  /* 0x0000001300127305 */ /* 0x000e64000020f100 */
[----:B-1----:R-:W-:-:S05]  /*0a40*/  I2FP.F32.S32 R18, R18 ;  /* 0x0000001200127245 */ /* 0x002fca0000201400 */
[----:B------:R-:W-:-:S04]  /*0a50*/  FADD R18, R19, -R18 ;  /* 0x8000001213127221 */ /* 0x000fc80000000000 */
[-C--:B------:R-:W-:Y:S01]  /*0a60*/  FMUL R20, R9, R18.reuse ;  /* 0x0000001209147220 */ /* 0x080fe20000400000 */
[----:B0-----:R-:W-:Y:S01]  /*0a70*/  FADD R14, -R18, 1 ;  /* 0x3f800000120e7421 */ /* 0x001fe20000000100 */
[----:B------:R-:W-:-:S03]  /*0a80*/  FMUL R17, R6, R18 ;  /* 0x0000001206117220 */ /* 0x000fc60000400000 */
[----:B------:R-:W-:Y:S01]  /*0a90*/  FMUL R15, R9, R14 ;  /* 0x0000000e090f7220 */ /* 0x000fe20000400000 */
[----:B----4-:R-:W-:-:S04]  /*0aa0*/  FMUL R20, R20, R21 ;  /* 0x0000001514147220 */ /* 0x010fc80000400000 */
[----:B-----5:R-:W-:Y:S01]  /*0ab0*/  FFMA R20, R15, R22, R20 ;  /* 0x000000160f147223 */ /* 0x020fe20000000014 */
[----:B------:R-:W-:-:S04]  /*0ac0*/  FMUL R15, R6, R14 ;  /* 0x0000000e060f7220 */ /* 0x000fc80000400000 */
[----:B---3--:R-:W-:Y:S01]  /*0ad0*/  FFMA R12, R15, R12, R20 ;  /* 0x0000000c0f0c7223 */ /* 0x008fe20000000014 */
[C---:B------:R-:W-:Y:S01]  /*0ae0*/  IMAD.WIDE R14, R13.reuse, 0x4, R10 ;  /* 0x000000040d0e7825 */ /* 0x040fe200078e020a */
[----:B------:R-:W-:-:S03]  /*0af0*/  IADD3 R13, PT, PT, R13, 0x1, RZ ;  /* 0x000000010d0d7810 */ /* 0x000fc60007ffe0ff */
[----:B------:R-:W-:-:S05]  /*0b00*/  FFMA R17, R17, R8, R12 ;  /* 0x0000000811117223 */ /* 0x000fca000000000c */
[----:B------:R4:W-:Y:S01]  /*0b10*/  STG.E desc[UR8][R14.64], R17 ;  /* 0x000000110e007986 */ /* 0x0009e2000c101908 */
[----:B------:R-:W-:Y:S05]  /*0b20*/  @P0 BRA `(.L_x_4) ;  /* 0xfffffffc00900947 */ /* 0x000fea000383ffff */
[----:B------:R-:W-:Y:S05]  /*0b30*/  EXIT ;  /* 0x000000000000794d */ /* 0x000fea0003800000 */
        .weak           $__internal_0_$__cuda_sm3x_div_rn_noftz_f32_slowpath
        .type           $__internal_0_$__cuda_sm3x_div_rn_noftz_f32_slowpath,@function
        .size           $__internal_0_$__cuda_sm3x_div_rn_noftz_f32_slowpath,(.L_x_30 - $__internal_0_$__cuda_sm3x_div_rn_noftz_f32_slowpath)
$__internal_0_$__cuda_sm3x_div_rn_noftz_f32_slowpath:
[----:B------:R-:W-:Y:S01]  /*0b40*/  SHF.R.U32.HI R6, RZ, 0x17, R3 ;  /* 0x00000017ff067819 */ /* 0x000fe20000011603 */
[----:B------:R-:W-:Y:S01]  /*0b50*/  BSSY.RECONVERGENT B1, `(.L_x_5) ;  /* 0x0000064000017945 */ /* 0x000fe20003800200 */
[----:B------:R-:W-:Y:S02]  /*0b60*/  SHF.R.U32.HI R5, RZ, 0x17, R0 ;  /* 0x00000017ff057819 */ /* 0x000fe40000011600 */
[----:B------:R-:W-:Y:S02]  /*0b70*/  LOP3.LUT R6, R6, 0xff, RZ, 0xc0, !PT ;  /* 0x000000ff06067812 */ /* 0x000fe400078ec0ff */
[----:B------:R-:W-:Y:S02]  /*0b80*/  LOP3.LUT R5, R5, 0xff, RZ, 0xc0, !PT ;  /* 0x000000ff05057812 */ /* 0x000fe400078ec0ff */
[----:B------:R-:W-:Y:S01]  /*0b90*/  MOV R8, R0 ;  /* 0x0000000000087202 */ /* 0x000fe20000000f00 */
[----:B------:R-:W-:Y:S01]  /*0ba0*/  VIADD R12, R6, 0xffffffff ;  /* 0xffffffff060c7836 */ /* 0x000fe20000000000 */
[----:B------:R-:W-:-:S02]  /*0bb0*/  IADD3 R11, PT, PT, R5, -0x1, RZ ;  /* 0xffffffff050b7810 */ /* 0x000fc40007ffe0ff */
[----:B------:R-:W-:Y:S02]  /*0bc0*/  MOV R9, R3 ;  /* 0x0000000300097202 */ /* 0x000fe40000000f00 */
[----:B------:R-:W-:-:S04]  /*0bd0*/  ISETP.GT.U32.AND P0, PT, R12, 0xfd, PT ;  /* 0x000000fd0c00780c */ /* 0x000fc80003f04070 */
[----:B------:R-:W-:-:S13]  /*0be0*/  ISETP.GT.U32.OR P0, PT, R11, 0xfd, P0 ;  /* 0x000000fd0b00780c */ /* 0x000fda0000704470 */
[----:B------:R-:W-:Y:S01]  /*0bf0*/  @!P0 MOV R10, RZ ;  /* 0x000000ff000a8202 */ /* 0x000fe20000000f00 */
[----:B------:R-:W-:Y:S06]  /*0c00*/  @!P0 BRA `(.L_x_6) ;  /* 0x00000000005c8947 */ /* 0x000fec0003800000 */
[----:B------:R-:W-:Y:S02]  /*0c10*/  FSETP.GTU.FTZ.AND P0, PT, |R0|, +INF , PT ;  /* 0x7f8000000000780b */ /* 0x000fe40003f1c200 */
[----:B------:R-:W-:-:S04]  /*0c20*/  FSETP.GTU.FTZ.AND P1, PT, |R3|, +INF , PT ;  /* 0x7f8000000300780b */ /* 0x000fc80003f3c200 */
[----:B------:R-:W-:-:S13]  /*0c30*/  PLOP3.LUT P0, PT, P0, P1, PT, 0xf8, 0x8f ;  /* 0x00000000008f781c */ /* 0x000fda0000703f70 */
[----:B------:R-:W-:Y:S05]  /*0c40*/  @P0 BRA `(.L_x_7) ;  /* 0x00000004004c0947 */ /* 0x000fea0003800000 */
[----:B------:R-:W-:-:S13]  /*0c50*/  LOP3.LUT P0, RZ, R9, 0x7fffffff, R8, 0xc8, !PT ;  /* 0x7fffffff09ff7812 */ /* 0x000fda000780c808 */
[----:B------:R-:W-:Y:S05]  /*0c60*/  @!P0 BRA `(.L_x_8) ;  /* 0x00000004003c8947 */ /* 0x000fea0003800000 */
[C---:B------:R-:W-:Y:S02]  /*0c70*/  FSETP.NEU.FTZ.AND P2, PT, |R0|.reuse, +INF , PT ;  /* 0x7f8000000000780b */ /* 0x040fe40003f5d200 */
[----:B------:R-:W-:Y:S02]  /*0c80*/  FSETP.NEU.FTZ.AND P1, PT, |R3|, +INF , PT ;  /* 0x7f8000000300780b */ /* 0x000fe40003f3d200 */
[----:B------:R-:W-:-:S11]  /*0c90*/  FSETP.NEU.FTZ.AND P0, PT, |R0|, +INF , PT ;  /* 0x7f8000000000780b */ /* 0x000fd60003f1d200 */
[----:B------:R-:W-:Y:S05]  /*0ca0*/  @!P1 BRA !P2, `(.L_x_8) ;  /* 0x00000004002c9947 */ /* 0x000fea0005000000 */
[----:B------:R-:W-:-:S04]  /*0cb0*/  LOP3.LUT P2, RZ, R8, 0x7fffffff, RZ, 0xc0, !PT ;  /* 0x7fffffff08ff7812 */ /* 0x000fc8000784c0ff */
[----:B------:R-:W-:-:S13]  /*0cc0*/  PLOP3.LUT P1, PT, P1, P2, PT, 0x2f, 0xf2 ;  /* 0x0000000000f2781c */ /* 0x000fda0000f24577 */
[----:B------:R-:W-:Y:S05]  /*0cd0*/  @P1 BRA `(.L_x_9) ;  /* 0x0000000400181947 */ /* 0x000fea0003800000 */
[----:B------:R-:W-:-:S04]  /*0ce0*/  LOP3.LUT P1, RZ, R9, 0x7fffffff, RZ, 0xc0, !PT ;  /* 0x7fffffff09ff7812 */ /* 0x000fc8000782c0ff */
[----:B------:R-:W-:-:S13]  /*0cf0*/  PLOP3.LUT P0, PT, P0, P1, PT, 0x2f, 0xf2 ;  /* 0x0000000000f2781c */ /* 0x000fda0000702577 */
[----:B------:R-:W-:Y:S05]  /*0d00*/  @P0 BRA `(.L_x_10) ;  /* 0x0000000400000947 */ /* 0x000fea0003800000 */
[----:B------:R-:W-:Y:S02]  /*0d10*/  ISETP.GE.AND P0, PT, R11, RZ, PT ;  /* 0x000000ff0b00720c */ /* 0x000fe40003f06270 */
[----:B------:R-:W-:-:S11]  /*0d20*/  ISETP.GE.AND P1, PT, R12, RZ, PT ;  /* 0x000000ff0c00720c */ /* 0x000fd60003f26270 */
[----:B------:R-:W-:Y:S01]  /*0d30*/  @P0 MOV R10, RZ ;  /* 0x000000ff000a0202 */ /* 0x000fe20000000f00 */
[----:B------:R-:W-:Y:S02]  /*0d40*/  @!P0 IMAD.MOV.U32 R10, RZ, RZ, -0x40 ;  /* 0xffffffc0ff0a8424 */ /* 0x000fe400078e00ff */
[----:B------:R-:W-:Y:S01]  /*0d50*/  @!P0 FFMA R8, R0, 1.84467440737095516160e+19, RZ ;  /* 0x5f80000000088823 */ /* 0x000fe200000000ff */
[----:B------:R-:W-:Y:S02]  /*0d60*/  @!P1 FFMA R9, R3, 1.84467440737095516160e+19, RZ ;  /* 0x5f80000003099823 */ /* 0x000fe400000000ff */
[----:B------:R-:W-:-:S07]  /*0d70*/  @!P1 IADD3 R10, PT, PT, R10, 0x40, RZ ;  /* 0x000000400a0a9810 */ /* 0x000fce0007ffe0ff */
.L_x_6:
[----:B------:R-:W-:Y:S01]  /*0d80*/  LEA R0, R6, 0xc0800000, 0x17 ;  /* 0xc080000006007811 */ /* 0x000fe200078eb8ff */
[----:B------:R-:W-:Y:S01]  /*0d90*/  BSSY.RECONVERGENT B2, `(.L_x_11) ;  /* 0x0000036000027945 */ /* 0x000fe20003800200 */
[----:B------:R-:W-:Y:S02]  /*0da0*/  IADD3 R5, PT, PT, R5, -0x7f, RZ ;  /* 0xffffff8105057810 */ /* 0x000fe40007ffe0ff */
[----:B------:R-:W-:-:S03]  /*0db0*/  IADD3 R9, PT, PT, -R0, R9, RZ ;  /* 0x0000000900097210 */ /* 0x000fc60007ffe1ff */
[----:B------:R-:W-:Y:S01]  /*0dc0*/  IMAD R0, R5, -0x800000, R8 ;  /* 0xff80000005007824 */ /* 0x000fe200078e0208 */
[----:B------:R-:W0:Y:S01]  /*0dd0*/  MUFU.RCP R3, R9 ;  /* 0x0000000900037308 */ /* 0x000e220000001000 */
[----:B------:R-:W-:Y:S01]  /*0de0*/  FADD.FTZ R11, -R9, -RZ ;  /* 0x800000ff090b7221 */ /* 0x000fe20000010100 */
[----:B------:R-:W-:-:S04]  /*0df0*/  IADD3 R5, PT, PT, R5, 0x7f, -R6 ;  /* 0x0000007f05057810 */ /* 0x000fc80007ffe806 */
[----:B------:R-:W-:Y:S01]  /*0e00*/  IADD3 R5, PT, PT, R5, R10, RZ ;  /* 0x0000000a05057210 */ /* 0x000fe20007ffe0ff */
[----:B0-----:R-:W-:-:S04]  /*0e10*/  FFMA R12, R3, R11, 1 ;  /* 0x3f800000030c7423 */ /* 0x001fc8000000000b */
[----:B------:R-:W-:-:S04]  /*0e20*/  FFMA R12, R3, R12, R3 ;  /* 0x0000000c030c7223 */ /* 0x000fc80000000003 */
[----:B------:R-:W-:-:S04]  /*0e30*/  FFMA R3, R0, R12, RZ ;  /* 0x0000000c00037223 */ /* 0x000fc800000000ff */
[----:B------:R-:W-:-:S04]  /*0e40*/  FFMA R8, R11, R3, R0 ;  /* 0x000000030b087223 */ /* 0x000fc80000000000 */
[----:B------:R-:W-:-:S04]  /*0e50*/  FFMA R13, R12, R8, R3 ;  /* 0x000000080c0d7223 */ /* 0x000fc80000000003 */
[----:B------:R-:W-:-:S04]  /*0e60*/  FFMA R8, R11, R13, R0 ;  /* 0x0000000d0b087223 */ /* 0x000fc80000000000 */
[----:B------:R-:W-:-:S05]  /*0e70*/  FFMA R0, R12, R8, R13 ;  /* 0x000000080c007223 */ /* 0x000fca000000000d */
[----:B------:R-:W-:-:S04]  /*0e80*/  SHF.R.U32.HI R3, RZ, 0x17, R0 ;  /* 0x00000017ff037819 */ /* 0x000fc80000011600 */
[----:B------:R-:W-:-:S04]  /*0e90*/  LOP3.LUT R3, R3, 0xff, RZ, 0xc0, !PT ;  /* 0x000000ff03037812 */ /* 0x000fc800078ec0ff */
[----:B------:R-:W-:-:S05]  /*0ea0*/  IADD3 R9, PT, PT, R3, R5, RZ ;  /* 0x0000000503097210 */ /* 0x000fca0007ffe0ff */
[----:B------:R-:W-:-:S05]  /*0eb0*/  VIADD R3, R9, 0xffffffff ;  /* 0xffffffff09037836 */ /* 0x000fca0000000000 */
[----:B------:R-:W-:-:S13]  /*0ec0*/  ISETP.GE.U32.AND P0, PT, R3, 0xfe, PT ;  /* 0x000000fe0300780c */ /* 0x000fda0003f06070 */
[----:B------:R-:W-:Y:S05]  /*0ed0*/  @!P0 BRA `(.L_x_12) ;  /* 0x0000000000808947 */ /* 0x000fea0003800000 */
[----:B------:R-:W-:-:S13]  /*0ee0*/  ISETP.GT.AND P0, PT, R9, 0xfe, PT ;  /* 0x000000fe0900780c */ /* 0x000fda0003f04270 */
[----:B------:R-:W-:Y:S05]  /*0ef0*/  @P0 BRA `(.L_x_13) ;  /* 0x00000000006c0947 */ /* 0x000fea0003800000 */
[----:B------:R-:W-:-:S13]  /*0f00*/  ISETP.GE.AND P0, PT, R9, 0x1, PT ;  /* 0x000000010900780c */ /* 0x000fda0003f06270 */
[----:B------:R-:W-:Y:S05]  /*0f10*/  @P0 BRA `(.L_x_14) ;  /* 0x0000000000740947 */ /* 0x000fea0003800000 */
[----:B------:R-:W-:Y:S02]  /*0f20*/  ISETP.GE.AND P0, PT, R9, -0x18, PT ;  /* 0xffffffe80900780c */ /* 0x000fe40003f06270 */
[----:B------:R-:W-:-:S11]  /*0f30*/  LOP3.LUT R0, R0, 0x80000000, RZ, 0xc0, !PT ;  /* 0x8000000000007812 */ /* 0x000fd600078ec0ff */
[----:B------:R-:W-:Y:S05]  /*0f40*/  @!P0 BRA `(.L_x_14) ;  /* 0x0000000000688947 */ /* 0x000fea0003800000 */
[CCC-:B------:R-:W-:Y:S01]  /*0f50*/  FFMA.RZ R3, R12.reuse, R8.reuse, R13.reuse ;  /* 0x000000080c037223 */ /* 0x1c0fe2000000c00d */
[CCC-:B------:R-:W-:Y:S01]  /*0f60*/  FFMA.RM R6, R12.reuse, R8.reuse, R13.reuse ;  /* 0x000000080c067223 */ /* 0x1c0fe2000000400d */
[C---:B------:R-:W-:Y:S02]  /*0f70*/  ISETP.NE.AND P2, PT, R9.reuse, RZ, PT ;  /* 0x000000ff0900720c */ /* 0x040fe40003f45270 */
[----:B------:R-:W-:Y:S02]  /*0f80*/  ISETP.NE.AND P1, PT, R9, RZ, PT ;  /* 0x000000ff0900720c */ /* 0x000fe40003f25270 */
[----:B------:R-:W-:Y:S01]  /*0f90*/  LOP3.LUT R5, R3, 0x7fffff, RZ, 0xc0, !PT ;  /* 0x007fffff03057812 */ /* 0x000fe200078ec0ff */
[----:B------:R-:W-:Y:S01]  /*0fa0*/  FFMA.RP R3, R12, R8, R13 ;  /* 0x000000080c037223 */ /* 0x000fe2000000800d */
[----:B------:R-:W-:Y:S02]  /*0fb0*/  IADD3 R8, PT, PT, R9, 0x20, RZ ;  /* 0x0000002009087810 */ /* 0x000fe40007ffe0ff */
[----:B------:R-:W-:-:S02]  /*0fc0*/  LOP3.LUT R5, R5, 0x800000, RZ, 0xfc, !PT ;  /* 0x0080000005057812 */ /* 0x000fc400078efcff */
[----:B------:R-:W-:Y:S02]  /*0fd0*/  IADD3 R9, PT, PT, -R9, RZ, RZ ;  /* 0x000000ff09097210 */ /* 0x000fe40007ffe1ff */
[----:B------:R-:W-:Y:S02]  /*0fe0*/  SHF.L.U32 R8, R5, R8, RZ ;  /* 0x0000000805087219 */ /* 0x000fe400000006ff */
[----:B------:R-:W-:Y:S02]  /*0ff0*/  FSETP.NEU.FTZ.AND P0, PT, R3, R6, PT ;  /* 0x000000060300720b */ /* 0x000fe40003f1d000 */
[----:B------:R-:W-:Y:S02]  /*1000*/  SEL R6, R9, RZ, P2 ;  /* 0x000000ff09067207 */ /* 0x000fe40001000000 */
[----:B------:R-:W-:Y:S02]  /*1010*/  ISETP.NE.AND P1, PT, R8, RZ, P1 ;  /* 0x000000ff0800720c */ /* 0x000fe40000f25270 */
[----:B------:R-:W-:-:S02]  /*1020*/  SHF.R.U32.HI R6, RZ, R6, R5 ;  /* 0x00000006ff067219 */ /* 0x000fc40000011605 */
[----:B------:R-:W-:Y:S02]  /*1030*/  PLOP3.LUT P0, PT, P0, P1, PT, 0xf8, 0x8f ;  /* 0x00000000008f781c */ /* 0x000fe40000703f70 */
[----:B------:R-:W-:Y:S02]  /*1040*/  SHF.R.U32.HI R8, RZ, 0x1, R6 ;  /* 0x00000001ff087819 */ /* 0x000fe40000011606 */
[----:B------:R-:W-:-:S04]  /*1050*/  SEL R3, RZ, 0x1, !P0 ;  /* 0x00000001ff037807 */ /* 0x000fc80004000000 */
[----:B------:R-:W-:-:S04]  /*1060*/  LOP3.LUT R3, R3, 0x1, R8, 0xf8, !PT ;  /* 0x0000000103037812 */ /* 0x000fc800078ef808 */
[----:B------:R-:W-:-:S04]  /*1070*/  LOP3.LUT R3, R3, R6, RZ, 0xc0, !PT ;  /* 0x0000000603037212 */ /* 0x000fc800078ec0ff */
[----:B------:R-:W-:-:S04]  /*1080*/  IADD3 R3, PT, PT, R8, R3, RZ ;  /* 0x0000000308037210 */ /* 0x000fc80007ffe0ff */
[----:B------:R-:W-:Y:S01]  /*1090*/  LOP3.LUT R0, R3, R0, RZ, 0xfc, !PT ;  /* 0x0000000003007212 */ /* 0x000fe200078efcff */
[----:B------:R-:W-:Y:S06]  /*10a0*/  BRA `(.L_x_14) ;  /* 0x0000000000107947 */ /* 0x000fec0003800000 */
.L_x_13:
[----:B------:R-:W-:-:S04]  /*10b0*/  LOP3.LUT R0, R0, 0x80000000, RZ, 0xc0, !PT ;  /* 0x8000000000007812 */ /* 0x000fc800078ec0ff */
[----:B------:R-:W-:Y:S01]  /*10c0*/  LOP3.LUT R0, R0, 0x7f800000, RZ, 0xfc, !PT ;  /* 0x7f80000000007812 */ /* 0x000fe200078efcff */
[----:B------:R-:W-:Y:S06]  /*10d0*/  BRA `(.L_x_14) ;  /* 0x0000000000047947 */ /* 0x000fec0003800000 */
.L_x_12:
[----:B------:R-:W-:-:S07]  /*10e0*/  LEA R0, R5, R0, 0x17 ;  /* 0x0000000005007211 */ /* 0x000fce00078eb8ff */
.L_x_14:
[----:B------:R-:W-:Y:S05]  /*10f0*/  BSYNC.RECONVERGENT B2 ;  /* 0x0000000000027941 */ /* 0x000fea0003800200 */
.L_x_11:
[----:B------:R-:W-:Y:S05]  /*1100*/  BRA `(.L_x_15) ;  /* 0x0000000000207947 */ /* 0x000fea0003800000 */
.L_x_10:
[----:B------:R-:W-:-:S04]  /*1110*/  LOP3.LUT R0, R9, 0x80000000, R8, 0x48, !PT ;  /* 0x8000000009007812 */ /* 0x000fc800078e4808 */
[----:B------:R-:W-:Y:S01]  /*1120*/  LOP3.LUT R0, R0, 0x7f800000, RZ, 0xfc, !PT ;  /* 0x7f80000000007812 */ /* 0x000fe200078efcff */
[----:B------:R-:W-:Y:S06]  /*1130*/  BRA `(.L_x_15) ;  /* 0x0000000000147947 */ /* 0x000fec0003800000 */
.L_x_9:
[----:B------:R-:W-:Y:S01]  /*1140*/  LOP3.LUT R0, R9, 0x80000000, R8, 0x48, !PT ;  /* 0x8000000009007812 */ /* 0x000fe200078e4808 */
[----:B------:R-:W-:Y:S06]  /*1150*/  BRA `(.L_x_15) ;  /* 0x00000000000c7947 */ /* 0x000fec0003800000 */
.L_x_8:
[----:B------:R-:W0:Y:S01]  /*1160*/  MUFU.RSQ R0, -QNAN ;  /* 0xffc0000000007908 */ /* 0x000e220000001400 */
[----:B------:R-:W-:Y:S05]  /*1170*/  BRA `(.L_x_15) ;  /* 0x0000000000047947 */ /* 0x000fea0003800000 */
.L_x_7:
[----:B------:R-:W-:-:S07]  /*1180*/  FADD.FTZ R0, R0, R3 ;  /* 0x0000000300007221 */ /* 0x000fce0000010000 */
.L_x_15:
[----:B------:R-:W-:Y:S05]  /*1190*/  BSYNC.RECONVERGENT B1 ;  /* 0x0000000000017941 */ /* 0x000fea0003800200 */
.L_x_5:
[----:B------:R-:W-:-:S04]  /*11a0*/  HFMA2 R5, -RZ, RZ, 0, 0 ;  /* 0x00000000ff057431 */ /* 0x000fc800000001ff */
[----:B0-----:R-:W-:Y:S05]  /*11b0*/  RET.REL.NODEC R4 `(ShearTimeDomain) ;  /* 0xffffffec04907950 */ /* 0x001fea0003c3ffff */
.L_x_16:
[----:B------:R-:W-:-:S00]  /*11c0*/  BRA `(.L_x_16) ;  /* 0xfffffffc00fc7947 */ /* 0x000fc0000383ffff */
[----:B------:R-:W-:-:S00]  /*11d0*/  NOP ;  /* 0x0000000000007918 */ /* 0x000fc00000000000 */
        /* <DEDUP_REMOVED lines=10> */
.L_x_30:


//--------------------- .text.Shear               --------------------------
	.section	.text.Shear,"ax",@progbits
	.align	128
        .global         Shear
        .type           Shear,@function
        .size           Shear,(.L_x_31 - Shear)
        .other          Shear,@"STO_CUDA_ENTRY STV_DEFAULT"
Shear:
.text.Shear:
[----:B------:R-:W0:Y:S01]  /*0000*/  LDC R1, c[0x0][0x37c] ;  /* 0x0000df00ff017b82 */ /* 0x000e220000000800 */
[----:B------:R-:W1:Y:S07]  /*0010*/  S2R R5, SR_TID.Y ;  /* 0x0000000000057919 */ /* 0x000e6e0000002200 */
[----:B------:R-:W2:Y:S01]  /*0020*/  LDC R3, c[0x0][0x360] ;  /* 0x0000d800ff037b82 */ /* 0x000ea20000000800 */
[----:B------:R-:W3:Y:S01]  /*0030*/  LDCU UR6, c[0x0][0x394] ;  /* 0x00007280ff0677ac */ /* 0x000ee20008000800 */
[----:B0-----:R-:W-:Y:S01]  /*0040*/  VIADD R1, R1, 0xffffffe0 ;  /* 0xffffffe001017836 */ /* 0x001fe20000000000 */
[----:B------:R-:W2:Y:S01]  /*0050*/  S2R R0, SR_TID.X ;  /* 0x0000000000007919 */ /* 0x000ea20000002100 */
[----:B------:R-:W0:Y:S04]  /*0060*/  LDCU UR7, c[0x0][0x398] ;  /* 0x00007300ff0777ac */ /* 0x000e280008000800 */
[----:B------:R-:W1:Y:S08]  /*0070*/  S2UR UR5, SR_CTAID.Y ;  /* 0x00000000000579c3 */ /* 0x000e700000002600 */
[----:B------:R-:W1:Y:S08]  /*0080*/  LDC R12, c[0x0][0x364] ;  /* 0x0000d900ff0c7b82 */ /* 0x000e700000000800 */
[----:B------:R-:W2:Y:S01]  /*0090*/  S2UR UR4, SR_CTAID.X ;  /* 0x00000000000479c3 */ /* 0x000ea20000002500 */
[----:B-1----:R-:W-:-:S05]  /*00a0*/  IMAD R12, R12, UR5, R5 ;  /* 0x000000050c0c7c24 */ /* 0x002fca000f8e0205 */
[----:B---3--:R-:W-:Y:S01]  /*00b0*/  ISETP.GE.AND P0, PT, R12, UR6, PT ;  /* 0x000000060c007c0c */ /* 0x008fe2000bf06270 */
[----:B--2---:R-:W-:-:S05]  /*00c0*/  IMAD R3, R3, UR4, R0 ;  /* 0x0000000403037c24 */ /* 0x004fca000f8e0200 */
[----:B0-----:R-:W-:-:S13]  /*00d0*/  ISETP.GE.OR P0, PT, R3, UR7, P0 ;  /* 0x0000000703007c0c */ /* 0x001fda0008706670 */
[----:B------:R-:W-:Y:S05]  /*00e0*/  @P0 EXIT ;  /* 0x000000000000094d */ /* 0x000fea0003800000 */
[----:B------:R-:W0:Y:S02]  /*00f0*/  LDCU UR4, c[0x0][0x390] ;  /* 0x00007200ff0477ac */ /* 0x000e240008000800 */
[----:B0-----:R-:W-:-:S05]  /*0100*/  I2FP.F32.S32 R0, UR4 ;  /* 0x0000000400007c45 */ /* 0x001fca0008201400 */
[----:B------:R-:W-:-:S05]  /*0110*/  VIADD R2, R0, 0x1800000 ;  /* 0x0180000000027836 */ /* 0x000fca0000000000 */
[----:B------:R-:W-:-:S04]  /*0120*/  LOP3.LUT R2, R2, 0x7f800000, RZ, 0xc0, !PT ;  /* 0x7f80000002027812 */ /* 0x000fc800078ec0ff */
[----:B------:R-:W-:-:S13]  /*0130*/  ISETP.GT.U32.AND P0, PT, R2, 0x1ffffff, PT ;  /* 0x01ffffff0200780c */ /* 0x000fda0003f04070 */
[----:B------:R-:W-:Y:S05]  /*0140*/  @P0 BRA `(.L_x_17) ;  /* 0x00000000000c0947 */ /* 0x000fea0003800000 */
[----:B------:R-:W-:-:S07]  /*0150*/  MOV R2, 0x170 ;  /* 0x0000017000027802 */ /* 0x000fce0000000f00 */
[----:B------:R-:W-:Y:S05]  /*0160*/  CALL.REL.NOINC `($__internal_1_$__cuda_sm20_rcp_rn_f32_slowpath) ;  /* 0x0000000c00287944 */ /* 0x000fea0003c00000 */
[----:B------:R-:W-:Y:S05]  /*0170*/  BRA `(.L_x_18) ;  /* 0x0000000000107947 */ /* 0x000fea0003800000 */
.L_x_17:
[----:B------:R-:W0:Y:S02]  /*0180*/  MUFU.RCP R5, R0 ;  /* 0x0000000000057308 */ /* 0x000e240000001000 */
[----:B0-----:R-:W-:-:S04]  /*0190*/  FFMA R2, R0, R5, -1 ;  /* 0xbf80000000027423 */ /* 0x001fc80000000005 */
[----:B------:R-:W-:-:S04]  /*01a0*/  FADD.FTZ R2, -R2, -RZ ;  /* 0x800000ff02027221 */ /* 0x000fc80000010100 */
[----:B------:R-:W-:-:S07]  /*01b0*/  FFMA R16, R5, R2, R5 ;  /* 0x0000000205107223 */ /* 0x000fce0000000005 */
.L_x_18:
[----:B------:R-:W0:Y:S02]  /*01c0*/  LDC R0, c[0x0][0x390] ;  /* 0x0000e400ff007b82 */ /* 0x000e240000000800 */
[----:B0-----:R-:W-:-:S13]  /*01d0*/  ISETP.GE.AND P0, PT, R0, 0x1, PT ;  /* 0x000000010000780c */ /* 0x001fda0003f06270 */
[----:B------:R-:W-:Y:S05]  /*01e0*/  @!P0 EXIT ;  /* 0x000000000000894d */ /* 0x000fea0003800000 */
[----:B------:R-:W0:Y:S01]  /*01f0*/  LDCU UR4, c[0x0][0x398] ;  /* 0x00007300ff0477ac */ /* 0x000e220008000800 */
[----:B------:R1:W2:Y:S01]  /*0200*/  F2F.F64.F32 R6, R16 ;  /* 0x0000001000067310 */ /* 0x0002a20000201800 */
[----:B------:R-:W-:Y:S01]  /*0210*/  I2FP.F32.S32 R13, R3 ;  /* 0x00000003000d7245 */ /* 0x000fe20000201400 */
[----:B------:R-:W-:Y:S01]  /*0220*/  IMAD.MOV.U32 R9, RZ, RZ, RZ ;  /* 0x000000ffff097224 */ /* 0x000fe200078e00ff */
[----:B------:R-:W3:Y:S01]  /*0230*/  LDCU.64 UR8, c[0x0][0x358] ;  /* 0x00006b00ff0877ac */ /* 0x000ee20008000a00 */
[----:B0-----:R-:W-:Y:S01]  /*0240*/  IMAD R14, R12, UR4, R3 ;  /* 0x000000040c0e7c24 */ /* 0x001fe2000f8e0203 */
[----:B------:R-:W-:Y:S01]  /*0250*/  I2FP.F32.U32 R12, R12 ;  /* 0x0000000c000c7245 */ /* 0x000fe20000201000 */
[----:B-12---:R-:W-:-:S06]  /*0260*/  UMOV UR4, URZ ;  /* 0x000000ff00047c82 */ /* 0x006fcc0008000000 */
.L_x_25:
[----:B0-----:R-:W0:Y:S01]  /*0270*/  LDC.64 R10, c[0x0][0x380] ;  /* 0x0000e000ff0a7b82 */ /* 0x001e220000000a00 */
[----:B------:R-:W-:Y:S01]  /*0280*/  FADD R9, R9, R16 ;  /* 0x0000001009097221 */ /* 0x000fe20000000000 */
[----:B------:R-:W-:Y:S01]  /*0290*/  UMOV UR6, 0x54442eea ;  /* 0x54442eea00067882 */ /* 0x000fe20000000000 */
[----:B------:R-:W-:Y:S01]  /*02a0*/  UMOV UR7, 0x401921fb ;  /* 0x401921fb00077882 */ /* 0x000fe20000000000 */
[----:B------:R-:W-:Y:S04]  /*02b0*/  BSSY.RECONVERGENT B0, `(.L_x_19) ;  /* 0x000004b000007945 */ /* 0x000fe80003800200 */
[----:B------:R-:W0:Y:S02]  /*02c0*/  LDC.64 R4, c[0x0][0x388] ;  /* 0x0000e200ff047b82 */ /* 0x000e240000000a00 */
[C---:B0-----:R-:W-:Y:S01]  /*02d0*/  FFMA R3, R9.reuse, R4, R10 ;  /* 0x0000000409037223 */ /* 0x041fe2000000000a */
[----:B------:R-:W-:-:S03]  /*02e0*/  FFMA R0, R9, R5, R11 ;  /* 0x0000000509007223 */ /* 0x000fc6000000000b */
[----:B------:R-:W-:-:S04]  /*02f0*/  FMUL R2, R12, R3 ;  /* 0x000000030c027220 */ /* 0x000fc80000400000 */
[----:B------:R-:W-:-:S04]  /*0300*/  FFMA R0, R13, R0, R2 ;  /* 0x000000000d007223 */ /* 0x000fc80000000002 */
[----:B------:R-:W0:Y:S02]  /*0310*/  F2F.F64.F32 R2, R0 ;  /* 0x0000000000027310 */ /* 0x000e240000201800 */
[----:B0-----:R-:W-:-:S08]  /*0320*/  DMUL R2, R2, UR6 ;  /* 0x0000000602027c28 */ /* 0x001fd00008000000 */
[----:B------:R-:W-:-:S06]  /*0330*/  DMUL R2, R6, R2 ;  /* 0x0000000206027228 */ /* 0x000fcc0000000000 */
[----:B------:R-:W0:Y:S02]  /*0340*/  F2F.F32.F64 R15, R2 ;  /* 0x00000002000f7310 */ /* 0x000e240000301000 */
[C---:B0-----:R-:W-:Y:S01]  /*0350*/  FMUL R4, R15.reuse, 0.63661974668502807617 ;  /* 0x3f22f9830f047820 */ /* 0x041fe20000400000 */
[----:B------:R-:W-:-:S05]  /*0360*/  FSETP.GE.AND P0, PT, |R15|, 105615, PT ;  /* 0x47ce47800f00780b */ /* 0x000fca0003f06200 */
[----:B------:R-:W0:Y:S02]  /*0370*/  F2I.NTZ R4, R4 ;  /* 0x0000000400047305 */ /* 0x000e240000203100 */
[----:B0-----:R-:W-:Y:S01]  /*0380*/  I2FP.F32.S32 R8, R4 ;  /* 0x0000000400087245 */ /* 0x001fe20000201400 */
[----:B------:R-:W-:-:S04]  /*0390*/  IMAD.MOV.U32 R19, RZ, RZ, R4 ;  /* 0x000000ffff137224 */ /* 0x000fc800078e0004 */
[----:B------:R-:W-:-:S04]  /*03a0*/  FFMA R5, R8, -1.5707962512969970703, R15 ;  /* 0xbfc90fda08057823 */ /* 0x000fc8000000000f */
[----:B------:R-:W-:-:S04]  /*03b0*/  FFMA R5, R8, -7.5497894158615963534e-08, R5 ;  /* 0xb3a2216808057823 */ /* 0x000fc80000000005 */
[----:B------:R-:W-:-:S04]  /*03c0*/  FFMA R5, R8, -5.3903029534742383927e-15, R5 ;  /* 0xa7c234c508057823 */ /* 0x000fc80000000005 */
[----:B------:R-:W-:Y:S01]  /*03d0*/  IMAD.MOV.U32 R0, RZ, RZ, R5 ;  /* 0x000000ffff007224 */ /* 0x000fe200078e0005 */
[----:B------:R-:W-:Y:S06]  /*03e0*/  @!P0 BRA `(.L_x_20) ;  /* 0x0000000000dc8947 */ /* 0x000fec0003800000 */
[----:B------:R-:W-:-:S13]  /*03f0*/  FSETP.NEU.AND P0, PT, |R15|, +INF , PT ;  /* 0x7f8000000f00780b */ /* 0x000fda0003f0d200 */
[----:B------:R-:W-:Y:S01]  /*0400*/  @!P0 FMUL R0, RZ, R15 ;  /* 0x0000000fff008220 */ /* 0x000fe20000400000 */
[----:B------:R-:W-:Y:S01]  /*0410*/  @!P0 IMAD.MOV.U32 R4, RZ, RZ, RZ ;  /* 0x000000ffff048224 */ /* 0x000fe200078e00ff */
[----:B------:R-:W-:Y:S06]  /*0420*/  @!P0 BRA `(.L_x_20) ;  /* 0x0000000000cc8947 */ /* 0x000fec0003800000 */
[----:B------:R-:W-:Y:S01]  /*0430*/  IMAD.SHL.U32 R2, R15, 0x100, RZ ;  /* 0x000001000f027824 */ /* 0x000fe200078e00ff */
[----:B------:R-:W0:Y:S01]  /*0440*/  LDCU.64 UR10, c[0x4][URZ] ;  /* 0x01000000ff0a77ac */ /* 0x000e220008000a00 */
[----:B------:R-:W-:Y:S02]  /*0450*/  IMAD.MOV.U32 R8, RZ, RZ, RZ ;  /* 0x000000ffff087224 */ /* 0x000fe400078e00ff */
[----:B------:R-:W-:Y:S01]  /*0460*/  IMAD.MOV.U32 R0, RZ, RZ, R1 ;  /* 0x000000ffff007224 */ /* 0x000fe200078e0001 */
[----:B------:R-:W-:Y:S01]  /*0470*/  LOP3.LUT R21, R2, 0x80000000, RZ, 0xfc, !PT ;  /* 0x8000000002157812 */ /* 0x000fe200078efcff */
[----:B------:R-:W-:Y:S01]  /*0480*/  UMOV UR6, URZ ;  /* 0x000000ff00067c82 */ /* 0x000fe20008000000 */
[----:B------:R-:W-:-:S05]  /*0490*/  UMOV UR5, URZ ;  /* 0x000000ff00057c82 */ /* 0x000fca0008000000 */
.L_x_21:
[----:B0-----:R-:W-:Y:S02]  /*04a0*/  IMAD.U32 R10, RZ, RZ, UR10 ;  /* 0x0000000aff0a7e24 */ /* 0x001fe4000f8e00ff */
[----:B------:R-:W-:-:S05]  /*04b0*/  IMAD.U32 R11, RZ, RZ, UR11 ;  /* 0x0000000bff0b7e24 */ /* 0x000fca000f8e00ff */
[----:B---3--:R-:W2:Y:S01]  /*04c0*/  LDG.E.CONSTANT R2, desc[UR8][R10.64] ;  /* 0x000000080a027981 */ /* 0x008ea2000c1e9900 */
[----:B------:R-:W-:Y:S02]  /*04d0*/  UIADD3 UR10, UP0, UPT, UR10, 0x4, URZ ;  /* 0x000000040a0a7890 */ /* 0x000fe4000ff1e0ff */
[----:B------:R-:W-:Y:S02]  /*04e0*/  UIADD3 UR5, UPT, UPT, UR5, 0x1, URZ ;  /* 0x0000000105057890 */ /* 0x000fe4000fffe0ff */
[----:B------:R-:W-:Y:S02]  /*04f0*/  UIADD3.X UR11, UPT, UPT, URZ, UR11, URZ, UP0, !UPT ;  /* 0x0000000bff0b7290 */ /* 0x000fe400087fe4ff */
[----:B------:R-:W-:Y:S01]  /*0500*/  UISETP.NE.AND UP0, UPT, UR5, 0x6, UPT ;  /* 0x000000060500788c */ /* 0x000fe2000bf05270 */
[----:B--2---:R-:W-:-:S03]  /*0510*/  IMAD.WIDE.U32 R2, R2, R21, RZ ;  /* 0x0000001502027225 */ /* 0x004fc600078e00ff */
[----:B------:R-:W-:-:S04]  /*0520*/  IADD3 R17, P0, PT, R2, R8, RZ ;  /* 0x0000000802117210 */ /* 0x000fc80007f1e0ff */
[----:B------:R-:W-:Y:S01]  /*0530*/  IADD3.X R8, PT, PT, R3, UR6, RZ, P0, !PT ;  /* 0x0000000603087c10 */ /* 0x000fe200087fe4ff */
[----:B------:R0:W-:Y:S02]  /*0540*/  STL [R0], R17 ;  /* 0x0000001100007387 */ /* 0x0001e40000100800 */
[----:B0-----:R-:W-:Y:S01]  /*0550*/  VIADD R0, R0, 0x4 ;  /* 0x0000000400007836 */ /* 0x001fe20000000000 */
[----:B------:R-:W-:Y:S06]  /*0560*/  BRA.U UP0, `(.L_x_21) ;  /* 0xfffffffd00cc7547 */ /* 0x000fec000b83ffff */
[----:B------:R-:W-:Y:S01]  /*0570*/  SHF.R.U32.HI R4, RZ, 0x17, R15 ;  /* 0x00000017ff047819 */ /* 0x000fe2000001160f */
[----:B------:R0:W-:Y:S03]  /*0580*/  STL [R1+0x18], R8 ;  /* 0x0000180801007387 */ /* 0x0001e60000100800 */
[C---:B------:R-:W-:Y:S02]  /*0590*/  LOP3.LUT R0, R4.reuse, 0xe0, RZ, 0xc0, !PT ;  /* 0x000000e004007812 */ /* 0x040fe400078ec0ff */
[----:B------:R-:W-:-:S03]  /*05a0*/  LOP3.LUT P0, RZ, R4, 0x1f, RZ, 0xc0, !PT ;  /* 0x0000001f04ff7812 */ /* 0x000fc6000780c0ff */
[----:B------:R-:W-:-:S05]  /*05b0*/  VIADD R0, R0, 0xffffff80 ;  /* 0xffffff8000007836 */ /* 0x000fca0000000000 */
[----:B------:R-:W-:-:S05]  /*05c0*/  SHF.R.U32.HI R0, RZ, 0x5, R0 ;  /* 0x00000005ff007819 */ /* 0x000fca0000011600 */
[----:B------:R-:W-:-:S05]  /*05d0*/  IMAD R17, R0, -0x4, R1 ;  /* 0xfffffffc00117824 */ /* 0x000fca00078e0201 */
[----:B------:R-:W2:Y:S04]  /*05e0*/  LDL R0, [R17+0x18] ;  /* 0x0000180011007983 */ /* 0x000ea80000100800 */
[----:B------:R-:W2:Y:S04]  /*05f0*/  LDL R3, [R17+0x14] ;  /* 0x0000140011037983 */ /* 0x000ea80000100800 */
[----:B------:R-:W3:Y:S01]  /*0600*/  @P0 LDL R2, [R17+0x10] ;  /* 0x0000100011020983 */ /* 0x000ee20000100800 */
[----:B------:R-:W-:Y:S01]  /*0610*/  LOP3.LUT R4, R4, 0x1f, RZ, 0xc0, !PT ;  /* 0x0000001f04047812 */ /* 0x000fe200078ec0ff */
[----:B------:R-:W-:Y:S01]  /*0620*/  UMOV UR6, 0x54442d19 ;  /* 0x54442d1900067882 */ /* 0x000fe20000000000 */
[----:B------:R-:W-:-:S02]  /*0630*/  UMOV UR7, 0x3bf921fb ;  /* 0x3bf921fb00077882 */ /* 0x000fc40000000000 */
[-C--:B--2---:R-:W-:Y:S02]  /*0640*/  @P0 SHF.L.W.U32.HI R0, R3, R4.reuse, R0 ;  /* 0x0000000403000219 */ /* 0x084fe40000010e00 */
[----:B---3--:R-:W-:Y:S02]  /*0650*/  @P0 SHF.L.W.U32.HI R3, R2, R4, R3 ;  /* 0x0000000402030219 */ /* 0x008fe40000010e03 */
[----:B------:R-:W-:Y:S02]  /*0660*/  ISETP.GE.AND P0, PT, R15, RZ, PT ;  /* 0x000000ff0f00720c */ /* 0x000fe40003f06270 */
[C---:B------:R-:W-:Y:S01]  /*0670*/  SHF.L.W.U32.HI R2, R3.reuse, 0x2, R0 ;  /* 0x0000000203027819 */ /* 0x040fe20000010e00 */
[----:B------:R-:W-:-:S03]  /*0680*/  IMAD.SHL.U32 R3, R3, 0x4, RZ ;  /* 0x0000000403037824 */ /* 0x000fc600078e00ff */
[----:B------:R-:W-:-:S04]  /*0690*/  SHF.R.S32.HI R4, RZ, 0x1f, R2 ;  /* 0x0000001fff047819 */ /* 0x000fc80000011402 */
[C---:B------:R-:W-:Y:S02]  /*06a0*/  LOP3.LUT R10, R4.reuse, R3, RZ, 0x3c, !PT ;  /* 0x00000003040a7212 */ /* 0x040fe400078e3cff */
[----:B------:R-:W-:Y:S02]  /*06b0*/  LOP3.LUT R11, R4, R2, RZ, 0x3c, !PT ;  /* 0x00000002040b7212 */ /* 0x000fe400078e3cff */
[----:B------:R-:W-:Y:S02]  /*06c0*/  SHF.R.U32.HI R3, RZ, 0x1e, R0 ;  /* 0x0000001eff037819 */ /* 0x000fe40000011600 */
[C---:B------:R-:W-:Y:S02]  /*06d0*/  LOP3.LUT R0, R2.reuse, R15, RZ, 0x3c, !PT ;  /* 0x0000000f02007212 */ /* 0x040fe400078e3cff */
[----:B------:R-:W1:Y:S01]  /*06e0*/  I2F.F64.S64 R10, R10 ;  /* 0x0000000a000a7312 */ /* 0x000e620000301c00 */
[----:B------:R-:W-:Y:S02]  /*06f0*/  LEA.HI R4, R2, R3, RZ, 0x1 ;  /* 0x0000000302047211 */ /* 0x000fe400078f08ff */
[----:B------:R-:W-:-:S03]  /*0700*/  ISETP.GE.AND P1, PT, R0, RZ, PT ;  /* 0x000000ff0000720c */ /* 0x000fc60003f26270 */
[----:B------:R-:W-:-:S04]  /*0710*/  IMAD.MOV R0, RZ, RZ, -R4 ;  /* 0x000000ffff007224 */ /* 0x000fc800078e0a04 */
[----:B------:R-:W-:Y:S01]  /*0720*/  @!P0 IMAD.MOV.U32 R4, RZ, RZ, R0 ;  /* 0x000000ffff048224 */ /* 0x000fe200078e0000 */
[----:B-1----:R-:W-:-:S10]  /*0730*/  DMUL R20, R10, UR6 ;  /* 0x000000060a147c28 */ /* 0x002fd40008000000 */
[----:B------:R-:W1:Y:S02]  /*0740*/  F2F.F32.F64 R20, R20 ;  /* 0x0000001400147310 */ /* 0x000e640000301000 */
[----:B01----:R-:W-:-:S07]  /*0750*/  FSEL R0, -R20, R20, !P1 ;  /* 0x0000001414007208 */ /* 0x003fce0004800100 */
.L_x_20:
[----:B---3--:R-:W-:Y:S05]  /*0760*/  BSYNC.RECONVERGENT B0 ;  /* 0x0000000000007941 */ /* 0x008fea0003800200 */
.L_x_19:
[----:B------:R-:W-:Y:S02]  /*0770*/  IMAD.MOV.U32 R10, RZ, RZ, 0x37cbac00 ;  /* 0x37cbac00ff0a7424 */ /* 0x000fe400078e00ff */
[----:B------:R-:W-:Y:S01]  /*0780*/  FMUL R3, R0, R0 ;  /* 0x0000000000037220 */ /* 0x000fe20000400000 */
[----:B------:R-:W-:Y:S01]  /*0790*/  LOP3.LUT R8, R4, 0x1, RZ, 0xc0, !PT ;  /* 0x0000000104087812 */ /* 0x000fe200078ec0ff */
[----:B------:R-:W-:Y:S01]  /*07a0*/  IMAD.MOV.U32 R11, RZ, RZ, 0x3c0885e4 ;  /* 0x3c0885e4ff0b7424 */ /* 0x000fe200078e00ff */
[----:B------:R-:W-:Y:S01]  /*07b0*/  BSSY.RECONVERGENT B0, `(.L_x_22) ;  /* 0x0000044000007945 */ /* 0x000fe20003800200 */
[----:B------:R-:W-:Y:S01]  /*07c0*/  FFMA R2, R3, R10, -0.0013887860113754868507 ;  /* 0xbab607ed03027423 */ /* 0x000fe2000000000a */
[----:B------:R-:W-:Y:S01]  /*07d0*/  ISETP.NE.U32.AND P0, PT, R8, 0x1, PT ;  /* 0x000000010800780c */ /* 0x000fe20003f05070 */
[----:B------:R-:W-:Y:S02]  /*07e0*/  IMAD.MOV.U32 R17, RZ, RZ, 0x3e2aaaa8 ;  /* 0x3e2aaaa8ff117424 */ /* 0x000fe400078e00ff */
[----:B------:R-:W-:Y:S01]  /*07f0*/  VIADD R8, R4, 0x1 ;  /* 0x0000000104087836 */ /* 0x000fe20000000000 */
[----:B------:R-:W-:-:S02]  /*0800*/  FSEL R2, R2, -0.00019574658654164522886, P0 ;  /* 0xb94d415302027808 */ /* 0x000fc40000000000 */
[----:B------:R-:W-:Y:S02]  /*0810*/  FSEL R4, R11, 0.041666727513074874878, !P0 ;  /* 0x3d2aaabb0b047808 */ /* 0x000fe40004000000 */
[----:B------:R-:W-:Y:S02]  /*0820*/  FSEL R0, R0, 1, !P0 ;  /* 0x3f80000000007808 */ /* 0x000fe40004000000 */
[----:B------:R-:W-:Y:S01]  /*0830*/  FSEL R23, -R17, -0.4999999701976776123, !P0 ;  /* 0xbeffffff11177808 */ /* 0x000fe20004000100 */
[----:B------:R-:W-:Y:S01]  /*0840*/  FFMA R2, R3, R2, R4 ;  /* 0x0000000203027223 */ /* 0x000fe20000000004 */
[----:B------:R-:W-:Y:S01]  /*0850*/  FSETP.GE.AND P0, PT, |R15|, 105615, PT ;  /* 0x47ce47800f00780b */ /* 0x000fe20003f06200 */
[C---:B------:R-:W-:Y:S01]  /*0860*/  FFMA R21, R3.reuse, R0, RZ ;  /* 0x0000000003157223 */ /* 0x040fe200000000ff */
[----:B------:R-:W-:Y:S01]  /*0870*/  LOP3.LUT P1, RZ, R8, 0x2, RZ, 0xc0, !PT ;  /* 0x0000000208ff7812 */ /* 0x000fe2000782c0ff */
[----:B------:R-:W-:-:S04]  /*0880*/  FFMA R2, R3, R2, R23 ;  /* 0x0000000203027223 */ /* 0x000fc80000000017 */
[----:B------:R-:W-:-:S08]  /*0890*/  FFMA R18, R21, R2, R0 ;  /* 0x0000000215127223 */ /* 0x000fd00000000000 */
[----:B------:R-:W-:Y:S01]  /*08a0*/  @P1 FADD R18, RZ, -R18 ;  /* 0x80000012ff121221 */ /* 0x000fe20000000000 */
[----:B------:R-:W-:Y:S06]  /*08b0*/  @!P0 BRA `(.L_x_23) ;  /* 0x0000000000cc8947 */ /* 0x000fec0003800000 */
[----:B------:R-:W-:-:S13]  /*08c0*/  FSETP.NEU.AND P0, PT, |R15|, +INF , PT ;  /* 0x7f8000000f00780b */ /* 0x000fda0003f0d200 */
[----:B------:R-:W-:Y:S01]  /*08d0*/  @!P0 FMUL R5, RZ, R15 ;  /* 0x0000000fff058220 */ /* 0x000fe20000400000 */
[----:B------:R-:W-:Y:S01]  /*08e0*/  @!P0 IMAD.MOV.U32 R19, RZ, RZ, RZ ;  /* 0x000000ffff138224 */ /* 0x000fe200078e00ff */
[----:B------:R-:W-:Y:S06]  /*08f0*/  @!P0 BRA `(.L_x_23) ;  /* 0x0000000000bc8947 */ /* 0x000fec0003800000 */
[----:B------:R-:W0:Y:S01]  /*0900*/  LDC.64 R2, c[0x4][RZ] ;  /* 0x01000000ff027b82 */ /* 0x000e220000000a00 */
[----:B------:R-:W-:Y:S01]  /*0910*/  SHF.L.U32 R4, R15, 0x8, RZ ;  /* 0x000000080f047819 */ /* 0x000fe200000006ff */
[----:B------:R-:W-:Y:S01]  /*0920*/  IMAD.MOV.U32 R0, RZ, RZ, RZ ;  /* 0x000000ffff007224 */ /* 0x000fe200078e00ff */
[----:B------:R-:W-:Y:S01]  /*0930*/  UMOV UR5, URZ ;  /* 0x000000ff00057c82 */ /* 0x000fe20008000000 */
[----:B------:R-:W-:Y:S01]  /*0940*/  IMAD.MOV.U32 R8, RZ, RZ, RZ ;  /* 0x000000ffff087224 */ /* 0x000fe200078e00ff */
[----:B------:R-:W-:-:S07]  /*0950*/  LOP3.LUT R23, R4, 0x80000000, RZ, 0xfc, !PT ;  /* 0x8000000004177812 */ /* 0x000fce00078efcff */
.L_x_24:
[----:B0-----:R-:W-:-:S05]  /*0960*/  IMAD.WIDE.U32 R20, R8, 0x4, R2 ;  /* 0x0000000408147825 */ /* 0x001fca00078e0002 */
[----:B-1----:R-:W2:Y:S01]  /*0970*/  LDG.E.CONSTANT R4, desc[UR8][R20.64] ;  /* 0x0000000814047981 */ /* 0x002ea2000c1e9900 */
[C---:B------:R-:W-:Y:S02]  /*0980*/  IMAD R19, R8.reuse, 0x4, R1 ;  /* 0x0000000408137824 */ /* 0x040fe400078e0201 */
[----:B------:R-:W-:-:S05]  /*0990*/  VIADD R8, R8, 0x1 ;  /* 0x0000000108087836 */ /* 0x000fca0000000000 */
[----:B------:R-:W-:Y:S01]  /*09a0*/  ISETP.NE.AND P0, PT, R8, 0x6, PT ;  /* 0x000000060800780c */ /* 0x000fe20003f05270 */
[----:B--2---:R-:W-:-:S03]  /*09b0*/  IMAD.WIDE.U32 R4, R4, R23, RZ ;  /* 0x0000001704047225 */ /* 0x004fc600078e00ff */
[----:B------:R-:W-:-:S04]  /*09c0*/  IADD3 R4, P1, PT, R4, R0, RZ ;  /* 0x0000000004047210 */ /* 0x000fc80007f3e0ff */
[----:B------:R-:W-:Y:S01]  /*09d0*/  IADD3.X R0, PT, PT, R5, UR5, RZ, P1, !PT ;  /* 0x0000000505007c10 */ /* 0x000fe20008ffe4ff */
[----:B------:R1:W-:Y:S04]  /*09e0*/  STL [R19], R4 ;  /* 0x0000000413007387 */ /* 0x0003e80000100800 */
[----:B------:R-:W-:Y:S05]  /*09f0*/  @P0 BRA `(.L_x_24) ;  /* 0xfffffffc00d80947 */ /* 0x000fea000383ffff */
[----:B------:R-:W-:Y:S01]  /*0a00*/  SHF.R.U32.HI R5, RZ, 0x17, R15 ;  /* 0x00000017ff057819 */ /* 0x000fe2000001160f */
[----:B------:R0:W-:Y:S03]  /*0a10*/  STL [R1+0x18], R0 ;  /* 0x0000180001007387 */ /* 0x0001e60000100800 */
[C---:B------:R-:W-:Y:S02]  /*0a20*/  LOP3.LUT R2, R5.reuse, 0xe0, RZ, 0xc0, !PT ;  /* 0x000000e005027812 */ /* 0x040fe400078ec0ff */
[----:B------:R-:W-:-:S03]  /*0a30*/  LOP3.LUT P0, RZ, R5, 0x1f, RZ, 0xc0, !PT ;  /* 0x0000001f05ff7812 */ /* 0x000fc6000780c0ff */
[----:B------:R-:W-:-:S05]  /*0a40*/  VIADD R2, R2, 0xffffff80 ;  /* 0xffffff8002027836 */ /* 0x000fca0000000000 */
[----:B------:R-:W-:-:S05]  /*0a50*/  SHF.R.U32.HI R2, RZ, 0x5, R2 ;  /* 0x00000005ff027819 */ /* 0x000fca0000011602 */
[----:B-1----:R-:W-:-:S05]  /*0a60*/  IMAD R19, R2, -0x4, R1 ;  /* 0xfffffffc02137824 */ /* 0x002fca00078e0201 */
[----:B------:R-:W2:Y:S04]  /*0a70*/  LDL R4, [R19+0x18] ;  /* 0x0000180013047983 */ /* 0x000ea80000100800 */
[----:B------:R-:W2:Y:S04]  /*0a80*/  LDL R3, [R19+0x14] ;  /* 0x0000140013037983 */ /* 0x000ea80000100800 */
[----:B------:R-:W3:Y:S01]  /*0a90*/  @P0 LDL R2, [R19+0x10] ;  /* 0x0000100013020983 */ /* 0x000ee20000100800 */
[----:B------:R-:W-:Y:S01]  /*0aa0*/  LOP3.LUT R5, R5, 0x1f, RZ, 0xc0, !PT ;  /* 0x0000001f05057812 */ /* 0x000fe200078ec0ff */
[----:B------:R-:W-:Y:S01]  /*0ab0*/  UMOV UR6, 0x54442d19 ;  /* 0x54442d1900067882 */ /* 0x000fe20000000000 */
[----:B------:R-:W-:Y:S01]  /*0ac0*/  UMOV UR7, 0x3bf921fb ;  /* 0x3bf921fb00077882 */ /* 0x000fe20000000000 */
[----:B------:R-:W-:-:S02]  /*0ad0*/  ISETP.GE.AND P1, PT, R15, RZ, PT ;  /* 0x000000ff0f00720c */ /* 0x000fc40003f26270 */
[-C--:B--2---:R-:W-:Y:S02]  /*0ae0*/  @P0 SHF.L.W.U32.HI R4, R3, R5.reuse, R4 ;  /* 0x0000000503040219 */ /* 0x084fe40000010e04 */
[----:B---3--:R-:W-:-:S04]  /*0af0*/  @P0 SHF.L.W.U32.HI R3, R2, R5, R3 ;  /* 0x0000000502030219 */ /* 0x008fc80000010e03 */
[C-C-:B------:R-:W-:Y:S01]  /*0b00*/  SHF.L.W.U32.HI R5, R3.reuse, 0x2, R4.reuse ;  /* 0x0000000203057819 */ /* 0x140fe20000010e04 */
[----:B------:R-:W-:Y:S01]  /*0b10*/  IMAD.SHL.U32 R3, R3, 0x4, RZ ;  /* 0x0000000403037824 */ /* 0x000fe200078e00ff */
[----:B------:R-:W-:Y:S02]  /*0b20*/  SHF.R.U32.HI R4, RZ, 0x1e, R4 ;  /* 0x0000001eff047819 */ /* 0x000fe40000011604 */
[----:B------:R-:W-:Y:S02]  /*0b30*/  SHF.R.S32.HI R8, RZ, 0x1f, R5 ;  /* 0x0000001fff087819 */ /* 0x000fe40000011405 */
[C---:B------:R-:W-:Y:S02]  /*0b40*/  LEA.HI R19, R5.reuse, R4, RZ, 0x1 ;  /* 0x0000000405137211 */ /* 0x040fe400078f08ff */
[C---:B------:R-:W-:Y:S02]  /*0b50*/  LOP3.LUT R2, R8.reuse, R3, RZ, 0x3c, !PT ;  /* 0x0000000308027212 */ /* 0x040fe400078e3cff */
[----:B------:R-:W-:Y:S01]  /*0b60*/  LOP3.LUT R3, R8, R5, RZ, 0x3c, !PT ;  /* 0x0000000508037212 */ /* 0x000fe200078e3cff */
[----:B0-----:R-:W-:Y:S01]  /*0b70*/  IMAD.MOV R0, RZ, RZ, -R19 ;  /* 0x000000ffff007224 */ /* 0x001fe200078e0a13 */
[----:B------:R-:W-:-:S03]  /*0b80*/  LOP3.LUT R15, R5, R15, RZ, 0x3c, !PT ;  /* 0x0000000f050f7212 */ /* 0x000fc600078e3cff */
[----:B------:R-:W-:Y:S01]  /*0b90*/  @!P1 IMAD.MOV.U32 R19, RZ, RZ, R0 ;  /* 0x000000ffff139224 */ /* 0x000fe200078e0000 */
[----:B------:R-:W0:Y:S01]  /*0ba0*/  I2F.F64.S64 R2, R2 ;  /* 0x0000000200027312 */ /* 0x000e220000301c00 */
[----:B------:R-:W-:Y:S01]  /*0bb0*/  ISETP.GE.AND P0, PT, R15, RZ, PT ;  /* 0x000000ff0f00720c */ /* 0x000fe20003f06270 */
[----:B0-----:R-:W-:-:S10]  /*0bc0*/  DMUL R20, R2, UR6 ;  /* 0x0000000602147c28 */ /* 0x001fd40008000000 */
[----:B------:R-:W0:Y:S02]  /*0bd0*/  F2F.F32.F64 R20, R20 ;  /* 0x0000001400147310 */ /* 0x000e240000301000 */
[----:B0-----:R-:W-:-:S07]  /*0be0*/  FSEL R5, -R20, R20, !P0 ;  /* 0x0000001414057208 */ /* 0x001fce0004000100 */
.L_x_23:
[----:B------:R-:W-:Y:S05]  /*0bf0*/  BSYNC.RECONVERGENT B0 ;  /* 0x0000000000007941 */ /* 0x000fea0003800200 */
.L_x_22:
[----:B------:R-:W0:Y:S01]  /*0c00*/  LDC.64 R22, c[0x0][0x3a0] ;  /* 0x0000e800ff167b82 */ /* 0x000e220000000a00 */
[----:B------:R-:W-:Y:S01]  /*0c10*/  FMUL R25, R5, R5 ;  /* 0x0000000505197220 */ /* 0x000fe20000400000 */
[C---:B------:R-:W-:Y:S01]  /*0c20*/  LOP3.LUT R0, R19.reuse, 0x1, RZ, 0xc0, !PT ;  /* 0x0000000113007812 */ /* 0x040fe200078ec0ff */
[----:B------:R-:W1:Y:S01]  /*0c30*/  LDCU UR5, c[0x0][0x398] ;  /* 0x00007300ff0577ac */ /* 0x000e620008000800 */
[----:B------:R-:W-:-:S04]  /*0c40*/  LOP3.LUT P1, RZ, R19, 0x2, RZ, 0xc0, !PT ;  /* 0x0000000213ff7812 */ /* 0x000fc8000782c0ff */
[----:B------:R-:W2:Y:S01]  /*0c50*/  LDC.64 R2, c[0x0][0x3a8] ;  /* 0x0000ea00ff027b82 */ /* 0x000ea20000000a00 */
[----:B0-----:R-:W-:-:S05]  /*0c60*/  IMAD.WIDE R22, R14, 0x8, R22 ;  /* 0x000000080e167825 */ /* 0x001fca00078e0216 */
[----:B------:R-:W3:Y:S04]  /*0c70*/  LDG.E.CONSTANT R15, desc[UR8][R22.64+0x4] ;  /* 0x00000408160f7981 */ /* 0x000ee8000c1e9900 */
[----:B------:R-:W4:Y:S01]  /*0c80*/  LDG.E.CONSTANT R21, desc[UR8][R22.64] ;  /* 0x0000000816157981 */ /* 0x000f22000c1e9900 */
[----:B------:R-:W-:Y:S01]  /*0c90*/  FFMA R10, R25, R10, -0.0013887860113754868507 ;  /* 0xbab607ed190a7423 */ /* 0x000fe2000000000a */
[----:B------:R-:W-:Y:S01]  /*0ca0*/  ISETP.NE.U32.AND P0, PT, R0, 0x1, PT ;  /* 0x000000010000780c */ /* 0x000fe20003f05070 */
[----:B--2---:R-:W-:Y:S01]  /*0cb0*/  IMAD.WIDE R2, R14, 0x8, R2 ;  /* 0x000000080e027825 */ /* 0x004fe200078e0202 */
[----:B------:R-:W-:Y:S02]  /*0cc0*/  UIADD3 UR4, UPT, UPT, UR4, 0x1, URZ ;  /* 0x0000000104047890 */ /* 0x000fe4000fffe0ff */
[----:B------:R-:W-:-:S02]  /*0cd0*/  FSEL R0, R11, 0.041666727513074874878, P0 ;  /* 0x3d2aaabb0b007808 */ /* 0x000fc40000000000 */
[----:B------:R-:W-:Y:S02]  /*0ce0*/  FSEL R10, R10, -0.00019574658654164522886, !P0 ;  /* 0xb94d41530a0a7808 */ /* 0x000fe40004000000 */
[----:B------:R-:W-:-:S03]  /*0cf0*/  FSEL R4, -R17, -0.4999999701976776123, P0 ;  /* 0xbeffffff11047808 */ /* 0x000fc60000000100 */
[----:B------:R-:W-:Y:S01]  /*0d00*/  FFMA R10, R25, R10, R0 ;  /* 0x0000000a190a7223 */ /* 0x000fe20000000000 */
[----:B------:R-:W-:-:S03]  /*0d10*/  FSEL R0, R5, 1, P0 ;  /* 0x3f80000005007808 */ /* 0x000fc60000000000 */
[C---:B------:R-:W-:Y:S02]  /*0d20*/  FFMA R4, R25.reuse, R10, R4 ;  /* 0x0000000a19047223 */ /* 0x040fe40000000004 */
[----:B------:R-:W-:Y:S01]  /*0d30*/  FFMA R25, R25, R0, RZ ;  /* 0x0000000019197223 */ /* 0x000fe200000000ff */
[----:B------:R-:W0:Y:S03]  /*0d40*/  LDC.64 R10, c[0x0][0x390] ;  /* 0x0000e400ff0a7b82 */ /* 0x000e260000000a00 */
[----:B------:R-:W-:-:S04]  /*0d50*/  FFMA R0, R25, R4, R0 ;  /* 0x0000000419007223 */ /* 0x000fc80000000000 */
[----:B------:R-:W-:Y:S01]  /*0d60*/  @P1 FADD R0, RZ, -R0 ;  /* 0x80000000ff001221 */ /* 0x000fe20000000000 */
[----:B0-----:R-:W-:Y:S01]  /*0d70*/  ISETP.NE.AND P0, PT, R10, UR4, PT ;  /* 0x000000040a007c0c */ /* 0x001fe2000bf05270 */
[----:B-1----:R-:W-:Y:S02]  /*0d80*/  IMAD R14, R11, UR5, R14 ;  /* 0x000000050b0e7c24 */ /* 0x002fe4000f8e020e */
[C---:B---3--:R-:W-:Y:S01]  /*0d90*/  FMUL R5, R0.reuse, R15 ;  /* 0x0000000f00057220 */ /* 0x048fe20000400000 */
[----:B----4-:R-:W-:-:S03]  /*0da0*/  FMUL R0, R0, R21 ;  /* 0x0000001500007220 */ /* 0x010fc60000400000 */
[C---:B------:R-:W-:Y:S01]  /*0db0*/  FFMA R5, R18.reuse, R21, R5 ;  /* 0x0000001512057223 */ /* 0x040fe20000000005 */
[----:B------:R-:W-:-:S04]  /*0dc0*/  FFMA R15, R18, R15, -R0 ;  /* 0x0000000f120f7223 */ /* 0x000fc80000000800 */
[----:B------:R0:W-:Y:S04]  /*0dd0*/  STG.E desc[UR8][R2.64], R5 ;  /* 0x0000000502007986 */ /* 0x0001e8000c101908 */
[----:B------:R0:W-:Y:S01]  /*0de0*/  STG.E desc[UR8][R2.64+0x4], R15 ;  /* 0x0000040f02007986 */ /* 0x0001e2000c101908 */
[----:B------:R-:W-:Y:S05]  /*0df0*/  @P0 BRA `(.L_x_25) ;  /* 0xfffffff4001c0947 */ /* 0x000fea000383ffff */
[----:B------:R-:W-:Y:S05]  /*0e00*/  EXIT ;  /* 0x000000000000794d */ /* 0x000fea0003800000 */
        .weak           $__internal_1_$__cuda_sm20_rcp_rn_f32_slowpath
        .type           $__internal_1_$__cuda_sm20_rcp_rn_f32_slowpath,@function
        .size           $__internal_1_$__cuda_sm20_rcp_rn_f32_slowpath,(.L_x_31 - $__internal_1_$__cuda_sm20_rcp_rn_f32_slowpath)
$__internal_1_$__cuda_sm20_rcp_rn_f32_slowpath:
[----:B------:R-:W-:-:S05]  /*0e10*/  IMAD.SHL.U32 R4, R0, 0x2, RZ ;  /* 0x0000000200047824 */ /* 0x000fca00078e00ff */
[----:B------:R-:W-:-:S04]  /*0e20*/  SHF.R.U32.HI R4, RZ, 0x18, R4 ;  /* 0x00000018ff047819 */ /* 0x000fc80000011604 */
[----:B------:R-:W-:-:S13]  /*0e30*/  ISETP.NE.U32.AND P0, PT, R4, RZ, PT ;  /* 0x000000ff0400720c */ /* 0x000fda0003f05070 */
[----:B------:R-:W-:Y:S05]  /*0e40*/  @P0 BRA `(.L_x_26) ;  /* 0x00000000002c0947 */ /* 0x000fea0003800000 */
[----:B------:R-:W-:-:S05]  /*0e50*/  IMAD.SHL.U32 R4, R0, 0x2, RZ ;  /* 0x0000000200047824 */ /* 0x000fca00078e00ff */
[----:B------:R-:W-:-:S13]  /*0e60*/  ISETP.NE.AND P0, PT, R4, RZ, PT ;  /* 0x000000ff0400720c */ /* 0x000fda0003f05270 */
[----:B------:R2:W3:Y:S01]  /*0e70*/  @!P0 MUFU.RCP R4, R0 ;  /* 0x0000000000048308 */ /* 0x0004e20000001000 */
[----:B------:R-:W-:Y:S05]  /*0e80*/  @!P0 BRA `(.L_x_27) ;  /* 0x0000000000a48947 */ /* 0x000fea0003800000 */
[----:B------:R-:W-:-:S04]  /*0e90*/  FFMA R5, R0, 1.84467440737095516160e+19, RZ ;  /* 0x5f80000000057823 */ /* 0x000fc800000000ff */
[----:B--2---:R-:W3:Y:S02]  /*0ea0*/  MUFU.RCP R0, R5 ;  /* 0x0000000500007308 */ /* 0x004ee40000001000 */
[----:B---3--:R-:W-:-:S04]  /*0eb0*/  FFMA R4, R5, R0, -1 ;  /* 0xbf80000005047423 */ /* 0x008fc80000000000 */
[----:B------:R-:W-:-:S04]  /*0ec0*/  FADD.FTZ R7, -R4, -RZ ;  /* 0x800000ff04077221 */ /* 0x000fc80000010100 */
[----:B------:R-:W-:-:S04]  /*0ed0*/  FFMA R0, R0, R7, R0 ;  /* 0x0000000700007223 */ /* 0x000fc80000000000 */
[----:B------:R-:W-:Y:S01]  /*0ee0*/  FFMA R4, R0, 1.84467440737095516160e+19, RZ ;  /* 0x5f80000000047823 */ /* 0x000fe200000000ff */
[----:B------:R-:W-:Y:S06]  /*0ef0*/  BRA `(.L_x_27) ;  /* 0x0000000000887947 */ /* 0x000fec0003800000 */
.L_x_26:
[----:B------:R-:W-:-:S04]  /*0f00*/  IADD3 R5, PT, PT, R4, -0xfd, RZ ;  /* 0xffffff0304057810 */ /* 0x000fc80007ffe0ff */
[----:B------:R-:W-:-:S13]  /*0f10*/  ISETP.GT.U32.AND P0, PT, R5, 0x1, PT ;  /* 0x000000010500780c */ /* 0x000fda0003f04070 */
[----:B------:R-:W-:Y:S05]  /*0f20*/  @P0 BRA `(.L_x_28) ;  /* 0x0000000000780947 */ /* 0x000fea0003800000 */
[----:B------:R-:W-:Y:S01]  /*0f30*/  LOP3.LUT R6, R0, 0x7fffff, RZ, 0xc0, !PT ;  /* 0x007fffff00067812 */ /* 0x000fe200078ec0ff */
[----:B------:R-:W-:-:S03]  /*0f40*/  IMAD.MOV.U32 R10, RZ, RZ, 0x3 ;  /* 0x00000003ff0a7424 */ /* 0x000fc600078e00ff */
[----:B------:R-:W-:Y:S02]  /*0f50*/  LOP3.LUT R6, R6, 0x3f800000, RZ, 0xfc, !PT ;  /* 0x3f80000006067812 */ /* 0x000fe400078efcff */
[----:B------:R-:W-:Y:S02]  /*0f60*/  SHF.L.U32 R11, R10, R5, RZ ;  /* 0x000000050a0b7219 */ /* 0x000fe400000006ff */
[----:B------:R-:W0:Y:S02]  /*0f70*/  MUFU.RCP R7, R6 ;  /* 0x0000000600077308 */ /* 0x000e240000001000 */
[----:B0-----:R-:W-:-:S04]  /*0f80*/  FFMA R8, R6, R7, -1 ;  /* 0xbf80000006087423 */ /* 0x001fc80000000007 */
[----:B------:R-:W-:-:S04]  /*0f90*/  FADD.FTZ R8, -R8, -RZ ;  /* 0x800000ff08087221 */ /* 0x000fc80000010100 */
[CCC-:B------:R-:W-:Y:S01]  /*0fa0*/  FFMA.RM R9, R7.reuse, R8.reuse, R7.reuse ;  /* 0x0000000807097223 */ /* 0x1c0fe20000004007 */
[----:B------:R-:W-:-:S04]  /*0fb0*/  FFMA.RP R8, R7, R8, R7 ;  /* 0x0000000807087223 */ /* 0x000fc80000008007 */
[C---:B------:R-:W-:Y:S02]  /*0fc0*/  LOP3.LUT R7, R9.reuse, 0x7fffff, RZ, 0xc0, !PT ;  /* 0x007fffff09077812 */ /* 0x040fe400078ec0ff */
[----:B------:R-:W-:Y:S02]  /*0fd0*/  FSETP.NEU.FTZ.AND P0, PT, R9, R8, PT ;  /* 0x000000080900720b */ /* 0x000fe40003f1d000 */
[----:B------:R-:W-:Y:S02]  /*0fe0*/  LOP3.LUT R8, R7, 0x800000, RZ, 0xfc, !PT ;  /* 0x0080000007087812 */ /* 0x000fe400078efcff */
[----:B------:R-:W-:Y:S02]  /*0ff0*/  SEL R7, RZ, 0xffffffff, !P0 ;  /* 0xffffffffff077807 */ /* 0x000fe40004000000 */
[----:B------:R-:W-:-:S03]  /*1000*/  LOP3.LUT R6, R11, R8, RZ, 0xc0, !PT ;  /* 0x000000080b067212 */ /* 0x000fc600078ec0ff */
[----:B------:R-:W-:Y:S01]  /*1010*/  IMAD.MOV R7, RZ, RZ, -R7 ;  /* 0x000000ffff077224 */ /* 0x000fe200078e0a07 */
[----:B------:R-:W-:-:S04]  /*1020*/  SHF.R.U32.HI R6, RZ, R5, R6 ;  /* 0x00000005ff067219 */ /* 0x000fc80000011606 */
[----:B------:R-:W-:Y:S02]  /*1030*/  LOP3.LUT P1, RZ, R7, R5, R8, 0xf8, !PT ;  /* 0x0000000507ff7212 */ /* 0x000fe4000782f808 */
[C---:B------:R-:W-:Y:S02]  /*1040*/  LOP3.LUT P0, RZ, R6.reuse, 0x1, RZ, 0xc0, !PT ;  /* 0x0000000106ff7812 */ /* 0x040fe4000780c0ff */
[----:B------:R-:W-:-:S04]  /*1050*/  LOP3.LUT P2, RZ, R6, 0x2, RZ, 0xc0, !PT ;  /* 0x0000000206ff7812 */ /* 0x000fc8000784c0ff */
[----:B------:R-:W-:Y:S02]  /*1060*/  PLOP3.LUT P0, PT, P0, P1, P2, 0xe0, 0x0 ;  /* 0x000000000000781c */ /* 0x000fe40000703c20 */
[----:B------:R-:W-:Y:S02]  /*1070*/  LOP3.LUT P1, RZ, R0, 0x7fffff, RZ, 0xc0, !PT ;  /* 0x007fffff00ff7812 */ /* 0x000fe4000782c0ff */
[----:B------:R-:W-:-:S05]  /*1080*/  SEL R5, RZ, 0x1, !P0 ;  /* 0x00000001ff057807 */ /* 0x000fca0004000000 */
[----:B------:R-:W-:-:S05]  /*1090*/  IMAD.MOV R5, RZ, RZ, -R5 ;  /* 0x000000ffff057224 */ /* 0x000fca00078e0a05 */
[----:B------:R-:W-:Y:S01]  /*10a0*/  ISETP.GE.AND P0, PT, R5, RZ, PT ;  /* 0x000000ff0500720c */ /* 0x000fe20003f06270 */
[----:B------:R-:W-:-:S05]  /*10b0*/  VIADD R5, R4, 0xffffff04 ;  /* 0xffffff0404057836 */ /* 0x000fca0000000000 */
[----:B------:R-:W-:-:S07]  /*10c0*/  SHF.R.U32.HI R5, RZ, R5, R8 ;  /* 0x00000005ff057219 */ /* 0x000fce0000011608 */
[----:B------:R-:W-:-:S04]  /*10d0*/  @!P0 VIADD R5, R5, 0x1 ;  /* 0x0000000105058836 */ /* 0x000fc80000000000 */
[----:B------:R-:W-:-:S05]  /*10e0*/  @!P1 IMAD.SHL.U32 R5, R5, 0x2, RZ ;  /* 0x0000000205059824 */ /* 0x000fca00078e00ff */
[----:B------:R-:W-:Y:S01]  /*10f0*/  LOP3.LUT R4, R5, 0x80000000, R0, 0xf8, !PT ;  /* 0x8000000005047812 */ /* 0x000fe200078ef800 */
[----:B------:R-:W-:Y:S06]  /*1100*/  BRA `(.L_x_27) ;  /* 0x0000000000047947 */ /* 0x000fec0003800000 */
.L_x_28:
[----:B------:R0:W1:Y:S02]  /*1110*/  MUFU.RCP R4, R0 ;  /* 0x0000000000047308 */ /* 0x0000640000001000 */
.L_x_27:
[----:B-1-3--:R-:W-:Y:S02]  /*1120*/  IMAD.MOV.U32 R16, RZ, RZ, R4 ;  /* 0x000000ffff107224 */ /* 0x00afe400078e0004 */
[----:B------:R-:W-:Y:S02]  /*1130*/  IMAD.MOV.U32 R4, RZ, RZ, R2 ;  /* 0x000000ffff047224 */ /* 0x000fe400078e0002 */
[----:B------:R-:W-:-:S04]  /*1140*/  IMAD.MOV.U32 R5, RZ, RZ, 0x0 ;  /* 0x00000000ff057424 */ /* 0x000fc800078e00ff */
[----:B0-2---:R-:W-:Y:S05]  /*1150*/  RET.REL.NODEC R4 `(Shear) ;  /* 0xffffffec04a87950 */ /* 0x005fea0003c3ffff */
.L_x_29:
        /* <DEDUP_REMOVED lines=10> */
.L_x_31:


//--------------------- .nv.global.init           --------------------------
	.section	.nv.global.init,"aw",@progbits
	.align	4
.nv.global.init:
	.type		__cudart_i2opi_f,@object
	.size		__cudart_i2opi_f,(.L_0 - __cudart_i2opi_f)
__cudart_i2opi_f:
        /*0000*/ 	.byte	0x41, 0x90, 0x43, 0x3c, 0x99, 0x95, 0x62, 0xdb, 0xc0, 0xdd, 0x34, 0xf5, 0xd1, 0x57, 0x27, 0xfc
        /*0010*/ 	.byte	0x29, 0x15, 0x44, 0x4e, 0x6e, 0x83, 0xf9, 0xa2
.L_0:


//--------------------- .nv.shared.reserved.0     --------------------------
	.section	.nv.shared.reserved.0,"aw",@nobits
	.weak		__nv_reservedSMEM_offset_0_alias
	.size		__nv_reservedSMEM_offset_0_alias, 0, 64
	.other		__nv_reservedSMEM_offset_0_alias,@"STO_CUDA_RESERVED_SHARED STV_DEFAULT"
__nv_reservedSMEM_offset_0_alias:
	.zero		0
	.zero		64


//--------------------- .nv.constant0.ShearTimeDomain --------------------------
	.section	.nv.constant0.ShearTimeDomain,"a",@progbits
	.sectionflags	@""
	.align	4
.nv.constant0.ShearTimeDomain:
	.zero		944


//--------------------- .nv.constant0.Shear       --------------------------
	.section	.nv.constant0.Shear,"a",@progbits
	.sectionflags	@""
	.align	4
.nv.constant0.Shear:
	.zero		944


//--------------------- SYMBOLS --------------------------

	.type		.nv.reservedSmem.offset0,@object
	.size		.nv.reservedSmem.offset0,0x4
